	.target	sm_100a

	.elftype	@"ET_EXEC"


//--------------------- .note.nv.tkinfo           --------------------------
	.section	.note.nv.tkinfo,"",@"SHT_NOTE"
	.sectionflags	@"SHF_NOTE_NV_TKINFO"
	.tkinfo
        /*0018*/ 	.word	0x00000002
        /*0030*/ 	.string	""
        /*0030*/ 	.string	"ptxas"
        /*0030*/ 	.string	"Cuda compilation tools, release 13.0, V13.0.88"
        /*0030*/ 	.string	"Build cuda_13.0.r13.0/compiler.36424714_0"
        /*0030*/ 	.string	"-arch sm_100a -m 64 "



//--------------------- .note.nv.cuinfo           --------------------------
	.section	.note.nv.cuinfo,"",@"SHT_NOTE"
	.sectionflags	@"SHF_NOTE_NV_CUINFO"
        /*0018*/ 	.short	0x0002
        /*001a*/ 	.short	0x0064
        /*001c*/ 	.short	0x0082
	.zero		2


//--------------------- .nv.info                  --------------------------
	.section	.nv.info,"",@"SHT_CUDA_INFO"
	.align	4


	//----- nvinfo : EIATTR_REGCOUNT
	.align		4
        /*0000*/ 	.byte	0x04, 0x2f
        /*0002*/ 	.short	(.L_20 - .L_19)
	.align		4
.L_19:
        /*0004*/ 	.word	index@(_ZN7cutlass13device_kernelINS_4gemm6kernel13GemmUniversalIN4cute5tupleIJiiiiEEENS1_10collective13CollectiveMmaINS1_35MainloopSm100TmaUmmaWarpSpecializedILi3ELi2ELi4ENS5_IJNS4_1CILi1EEESB_SB_EEEEENS5_IJNSA_ILi64EEENSA_ILi256EEESE_EEENS_12float_e5m2_tENS5_IJlSB_lEEESH_SI_NS4_8TiledMMAINS4_8MMA_AtomIJNS4_10MMA_TraitsINS4_19SM100_MMA_F8F6F4_SSEJSH_SH_fSE_SF_NS4_17integral_constantINS4_4UMMA5MajorELSP_0EEESQ_NSN_INSO_7ScaleInELSR_0EEESS_EEEEEENS4_6LayoutISC_NS5_IJNSA_ILi0EEESW_SW_EEEEENS5_IJNS4_10UnderscoreESZ_SZ_EEEEENS4_13SM90_TMA_LOADENS4_14ComposedLayoutINS4_7SwizzleILi2ELi4ELi3EEENS4_18smem_ptr_flag_bitsILi8EEENSV_INS5_IJNSA_ILi8EEESE_EEENS5_IJSE_SB_EEEEEEEvNS4_8identityES12_S1C_vS1D_EENS_8epilogue10collective18CollectiveEpilogueINS1F_23Sm100TmaWarpSpecializedILi4ELi2ELi32ELb0ELb0EEEJSG_NS5_IJNSV_ISE_SB_EES1K_EEESH_SI_SH_SI_NS1F_6fusion15FusionCallbacksIS1J_NS1M_17LinearCombinationISH_fSH_fLNS_15FloatRoundStyleE2EEESG_S1L_JEEENS4_5SM1004TMEM4LOAD26SM100_TMEM_LOAD_16dp32b32xES12_S1C_NS4_39AutoVectorizingCopyWithAssumedAlignmentILi128EEENS4_14SM90_TMA_STOREES1C_S1X_S1X_EEEvvEEEEvNT_6ParamsE)
        /*0008*/ 	.word	0x00000079


	//----- nvinfo : EIATTR_FRAME_SIZE
	.align		4
.L_20:
        /*000c*/ 	.byte	0x04, 0x11
        /*000e*/ 	.short	(.L_22 - .L_21)
	.align		4
.L_21:
        /*0010*/ 	.word	index@($__internal_2_$__cuda_sm10x_tcgen05_guardrail_trap_unallocated_columns_being_dealloced)
        /*0014*/ 	.word	0x00000000


	//----- nvinfo : EIATTR_FRAME_SIZE
	.align		4
.L_22:
        /*0018*/ 	.byte	0x04, 0x11
        /*001a*/ 	.short	(.L_24 - .L_23)
	.align		4
.L_23:
        /*001c*/ 	.word	index@($__internal_1_$__cuda_sm10x_tcgen05_guardrail_trap_phase_invalid_during_alloc)
        /*0020*/ 	.word	0x00000000


	//----- nvinfo : EIATTR_FRAME_SIZE
	.align		4
.L_24:
        /*0024*/ 	.byte	0x04, 0x11
        /*0026*/ 	.short	(.L_26 - .L_25)
	.align		4
.L_25:
        /*0028*/ 	.word	index@($__internal_0_$__cuda_sm10x_tcgen05_guardrail_trap_col_being_dealloced_not_returned_by_alloc)
        /*002c*/ 	.word	0x00000000


	//----- nvinfo : EIATTR_FRAME_SIZE
	.align		4
.L_26:
        /*0030*/ 	.byte	0x04, 0x11
        /*0032*/ 	.short	(.L_28 - .L_27)
	.align		4
.L_27:
        /*0034*/ 	.word	index@(_ZN7cutlass13device_kernelINS_4gemm6kernel13GemmUniversalIN4cute5tupleIJiiiiEEENS1_10collective13CollectiveMmaINS1_35MainloopSm100TmaUmmaWarpSpecializedILi3ELi2ELi4ENS5_IJNS4_1CILi1EEESB_SB_EEEEENS5_IJNSA_ILi64EEENSA_ILi256EEESE_EEENS_12float_e5m2_tENS5_IJlSB_lEEESH_SI_NS4_8TiledMMAINS4_8MMA_AtomIJNS4_10MMA_TraitsINS4_19SM100_MMA_F8F6F4_SSEJSH_SH_fSE_SF_NS4_17integral_constantINS4_4UMMA5MajorELSP_0EEESQ_NSN_INSO_7ScaleInELSR_0EEESS_EEEEEENS4_6LayoutISC_NS5_IJNSA_ILi0EEESW_SW_EEEEENS5_IJNS4_10UnderscoreESZ_SZ_EEEEENS4_13SM90_TMA_LOADENS4_14ComposedLayoutINS4_7SwizzleILi2ELi4ELi3EEENS4_18smem_ptr_flag_bitsILi8EEENSV_INS5_IJNSA_ILi8EEESE_EEENS5_IJSE_SB_EEEEEEEvNS4_8identityES12_S1C_vS1D_EENS_8epilogue10collective18CollectiveEpilogueINS1F_23Sm100TmaWarpSpecializedILi4ELi2ELi32ELb0ELb0EEEJSG_NS5_IJNSV_ISE_SB_EES1K_EEESH_SI_SH_SI_NS1F_6fusion15FusionCallbacksIS1J_NS1M_17LinearCombinationISH_fSH_fLNS_15FloatRoundStyleE2EEESG_S1L_JEEENS4_5SM1004TMEM4LOAD26SM100_TMEM_LOAD_16dp32b32xES12_S1C_NS4_39AutoVectorizingCopyWithAssumedAlignmentILi128EEENS4_14SM90_TMA_STOREES1C_S1X_S1X_EEEvvEEEEvNT_6ParamsE)
        /*0038*/ 	.word	0x00000000


	//----- nvinfo : EIATTR_MIN_STACK_SIZE
	.align		4
.L_28:
        /*003c*/ 	.byte	0x04, 0x12
        /*003e*/ 	.short	(.L_30 - .L_29)
	.align		4
.L_29:
        /*0040*/ 	.word	index@(_ZN7cutlass13device_kernelINS_4gemm6kernel13GemmUniversalIN4cute5tupleIJiiiiEEENS1_10collective13CollectiveMmaINS1_35MainloopSm100TmaUmmaWarpSpecializedILi3ELi2ELi4ENS5_IJNS4_1CILi1EEESB_SB_EEEEENS5_IJNSA_ILi64EEENSA_ILi256EEESE_EEENS_12float_e5m2_tENS5_IJlSB_lEEESH_SI_NS4_8TiledMMAINS4_8MMA_AtomIJNS4_10MMA_TraitsINS4_19SM100_MMA_F8F6F4_SSEJSH_SH_fSE_SF_NS4_17integral_constantINS4_4UMMA5MajorELSP_0EEESQ_NSN_INSO_7ScaleInELSR_0EEESS_EEEEEENS4_6LayoutISC_NS5_IJNSA_ILi0EEESW_SW_EEEEENS5_IJNS4_10UnderscoreESZ_SZ_EEEEENS4_13SM90_TMA_LOADENS4_14ComposedLayoutINS4_7SwizzleILi2ELi4ELi3EEENS4_18smem_ptr_flag_bitsILi8EEENSV_INS5_IJNSA_ILi8EEESE_EEENS5_IJSE_SB_EEEEEEEvNS4_8identityES12_S1C_vS1D_EENS_8epilogue10collective18CollectiveEpilogueINS1F_23Sm100TmaWarpSpecializedILi4ELi2ELi32ELb0ELb0EEEJSG_NS5_IJNSV_ISE_SB_EES1K_EEESH_SI_SH_SI_NS1F_6fusion15FusionCallbacksIS1J_NS1M_17LinearCombinationISH_fSH_fLNS_15FloatRoundStyleE2EEESG_S1L_JEEENS4_5SM1004TMEM4LOAD26SM100_TMEM_LOAD_16dp32b32xES12_S1C_NS4_39AutoVectorizingCopyWithAssumedAlignmentILi128EEENS4_14SM90_TMA_STOREES1C_S1X_S1X_EEEvvEEEEvNT_6ParamsE)
        /*0044*/ 	.word	0x00000000
.L_30:


//--------------------- .nv.compat                --------------------------
	.section	.nv.compat,"",@"SHT_CUDA_COMPAT_INFO"
	.align	4
        /*0000*/ 	.byte	0x02, 0x09, 0x01, 0x00, 0x02, 0x02, 0x02, 0x00, 0x02, 0x05, 0x05, 0x00, 0x03, 0x07, 0x01, 0x01
        /*0010*/ 	.byte	0x02, 0x03, 0x01, 0x00, 0x02, 0x06, 0x01, 0x00, 0x04, 0x0b, 0x08, 0x00, 0x09, 0x00, 0x00, 0x00
        /*0020*/ 	.byte	0x00, 0x00, 0x00, 0x00


//--------------------- .nv.info._ZN7cutlass13device_kernelINS_4gemm6kernel13GemmUniversalIN4cute5tupleIJiiiiEEENS1_10collective13CollectiveMmaINS1_35MainloopSm100TmaUmmaWarpSpecializedILi3ELi2ELi4ENS5_IJNS4_1CILi1EEESB_SB_EEEEENS5_IJNSA_ILi64EEENSA_ILi256EEESE_EEENS_12float_e5m2_tENS5_IJlSB_lEEESH_SI_NS4_8TiledMMAINS4_8MMA_AtomIJNS4_10MMA_TraitsINS4_19SM100_MMA_F8F6F4_SSEJSH_SH_fSE_SF_NS4_17integral_constantINS4_4UMMA5MajorELSP_0EEESQ_NSN_INSO_7ScaleInELSR_0EEESS_EEEEEENS4_6LayoutISC_NS5_IJNSA_ILi0EEESW_SW_EEEEENS5_IJNS4_10UnderscoreESZ_SZ_EEEEENS4_13SM90_TMA_LOADENS4_14ComposedLayoutINS4_7SwizzleILi2ELi4ELi3EEENS4_18smem_ptr_flag_bitsILi8EEENSV_INS5_IJNSA_ILi8EEESE_EEENS5_IJSE_SB_EEEEEEEvNS4_8identityES12_S1C_vS1D_EENS_8epilogue10collective18CollectiveEpilogueINS1F_23Sm100TmaWarpSpecializedILi4ELi2ELi32ELb0ELb0EEEJSG_NS5_IJNSV_ISE_SB_EES1K_EEESH_SI_SH_SI_NS1F_6fusion15FusionCallbacksIS1J_NS1M_17LinearCombinationISH_fSH_fLNS_15FloatRoundStyleE2EEESG_S1L_JEEENS4_5SM1004TMEM4LOAD26SM100_TMEM_LOAD_16dp32b32xES12_S1C_NS4_39AutoVectorizingCopyWithAssumedAlignmentILi128EEENS4_14SM90_TMA_STOREES1C_S1X_S1X_EEEvvEEEEvNT_6ParamsE --------------------------
	.section	.nv.info._ZN7cutlass13device_kernelINS_4gemm6kernel13GemmUniversalIN4cute5tupleIJiiiiEEENS1_10collective13CollectiveMmaINS1_35MainloopSm100TmaUmmaWarpSpecializedILi3ELi2ELi4ENS5_IJNS4_1CILi1EEESB_SB_EEEEENS5_IJNSA_ILi64EEENSA_ILi256EEESE_EEENS_12float_e5m2_tENS5_IJlSB_lEEESH_SI_NS4_8TiledMMAINS4_8MMA_AtomIJNS4_10MMA_TraitsINS4_19SM100_MMA_F8F6F4_SSEJSH_SH_fSE_SF_NS4_17integral_constantINS4_4UMMA5MajorELSP_0EEESQ_NSN_INSO_7ScaleInELSR_0EEESS_EEEEEENS4_6LayoutISC_NS5_IJNSA_ILi0EEESW_SW_EEEEENS5_IJNS4_10UnderscoreESZ_SZ_EEEEENS4_13SM90_TMA_LOADENS4_14ComposedLayoutINS4_7SwizzleILi2ELi4ELi3EEENS4_18smem_ptr_flag_bitsILi8EEENSV_INS5_IJNSA_ILi8EEESE_EEENS5_IJSE_SB_EEEEEEEvNS4_8identityES12_S1C_vS1D_EENS_8epilogue10collective18CollectiveEpilogueINS1F_23Sm100TmaWarpSpecializedILi4ELi2ELi32ELb0ELb0EEEJSG_NS5_IJNSV_ISE_SB_EES1K_EEESH_SI_SH_SI_NS1F_6fusion15FusionCallbacksIS1J_NS1M_17LinearCombinationISH_fSH_fLNS_15FloatRoundStyleE2EEESG_S1L_JEEENS4_5SM1004TMEM4LOAD26SM100_TMEM_LOAD_16dp32b32xES12_S1C_NS4_39AutoVectorizingCopyWithAssumedAlignmentILi128EEENS4_14SM90_TMA_STOREES1C_S1X_S1X_EEEvvEEEEvNT_6ParamsE,"",@"SHT_CUDA_INFO"
	.sectionflags	@""
	.align	4


	//----- nvinfo : EIATTR_CUDA_API_VERSION
	.align		4
        /*0000*/ 	.byte	0x04, 0x37
        /*0002*/ 	.short	(.L_32 - .L_31)
.L_31:
        /*0004*/ 	.word	0x00000082


	//----- nvinfo : EIATTR_KPARAM_INFO
	.align		4
.L_32:
        /*0008*/ 	.byte	0x04, 0x17
        /*000a*/ 	.short	(.L_34 - .L_33)
.L_33:
        /*000c*/ 	.word	0x00000000
        /*0010*/ 	.short	0x0000
        /*0012*/ 	.short	0x0000
        /*0014*/ 	.byte	0x00, 0xf0, 0x01, 0x20


	//----- nvinfo : EIATTR_AT_ENTRY_FRAGMENTS
	.align		4
.L_34:
        /*0018*/ 	.byte	0x04, 0x4f
        /*001a*/ 	.short	(.L_36 - .L_35)


	//   ....[0]....
.L_35:
        /*001c*/ 	.word	0x00000006


	//----- nvinfo : EIATTR_RESERVED_SMEM_USED
	.align		4
.L_36:
        /*0020*/ 	.byte	0x01, 0x41
	.zero		2


	//----- nvinfo : EIATTR_SPARSE_MMA_MASK
	.align		4
        /*0024*/ 	.byte	0x03, 0x50
        /*0026*/ 	.short	0x0000


	//----- nvinfo : EIATTR_TCGEN05_1CTA_USED
	.align		4
        /*0028*/ 	.byte	0x01, 0x51
	.zero		2


	//----- nvinfo : EIATTR_MAXREG_COUNT
	.align		4
        /*002c*/ 	.byte	0x03, 0x1b
        /*002e*/ 	.short	0x00ff


	//----- nvinfo : EIATTR_NUM_BARRIERS
	.align		4
        /*0030*/ 	.byte	0x02, 0x4c
        /*0032*/ 	.byte	0x07
	.zero		1


	//----- nvinfo : EIATTR_EXTERNS
	.align		4
        /*0034*/ 	.byte	0x04, 0x0f
        /*0036*/ 	.short	(.L_38 - .L_37)


	//   ....[0]....
	.align		4
.L_37:
        /*0038*/ 	.word	index@(__assertfail)


	//----- nvinfo : EIATTR_MERCURY_ISA_VERSION
	.align		4
.L_38:
        /*003c*/ 	.byte	0x03, 0x5f
        /*003e*/ 	.short	0x0101


	//----- nvinfo : EIATTR_INT_WARP_WIDE_INSTR_OFFSETS
	.align		4
        /*0040*/ 	.byte	0x04, 0x31
        /*0042*/ 	.short	(.L_40 - .L_39)


	//   ....[0]....
.L_39:
        /*0044*/ 	.word	0x00001dc0


	//   ....[1]....
        /*0048*/ 	.word	0x000036f0


	//   ....[2]....
        /*004c*/ 	.word	0x00003720


	//   ....[3]....
        /*0050*/ 	.word	0x00003770


	//   ....[4]....
        /*0054*/ 	.word	0x00004090


	//   ....[5]....
        /*0058*/ 	.word	0x000040f0


	//   ....[6]....
        /*005c*/ 	.word	0x000041d0


	//   ....[7]....
        /*0060*/ 	.word	0x00004240


	//   ....[8]....
        /*0064*/ 	.word	0x00004350


	//   ....[9]....
        /*0068*/ 	.word	0x000043e0


	//   ....[10]....
        /*006c*/ 	.word	0x000045b0


	//   ....[11]....
        /*0070*/ 	.word	0x00004710


	//----- nvinfo : EIATTR_COOP_GROUP_MASK_REGIDS
	.align		4
.L_40:
        /*0074*/ 	.byte	0x04, 0x29
        /*0076*/ 	.short	(.L_42 - .L_41)


	//   ....[0]....
.L_41:
        /*0078*/ 	.word	0xffffffff


	//   ....[1]....
        /*007c*/ 	.word	0xffffffff


	//   ....[2]....
        /*0080*/ 	.word	0xffffffff


	//   ....[3]....
        /*0084*/ 	.word	0xffffffff


	//   ....[4]....
        /*0088*/ 	.word	0xffffffff


	//   ....[5]....
        /*008c*/ 	.word	0xffffffff


	//   ....[6]....
        /*0090*/ 	.word	0xffffffff


	//   ....[7]....
        /*0094*/ 	.word	0xffffffff


	//   ....[8]....
        /*0098*/ 	.word	0xffffffff


	//   ....[9]....
        /*009c*/ 	.word	0xffffffff


	//   ....[10]....
        /*00a0*/ 	.word	0xffffffff


	//   ....[11]....
        /*00a4*/ 	.word	0xffffffff


	//   ....[12]....
        /*00a8*/ 	.word	0xffffffff


	//----- nvinfo : EIATTR_COOP_GROUP_INSTR_OFFSETS
	.align		4
.L_42:
        /*00ac*/ 	.byte	0x04, 0x28
        /*00ae*/ 	.short	(.L_44 - .L_43)


	//   ....[0]....
.L_43:
        /*00b0*/ 	.word	0x00000090


	//   ....[1]....
        /*00b4*/ 	.word	0x000004d0


	//   ....[2]....
        /*00b8*/ 	.word	0x00000620


	//   ....[3]....
        /*00bc*/ 	.word	0x000007c0


	//   ....[4]....
        /*00c0*/ 	.word	0x000008c0


	//   ....[5]....
        /*00c4*/ 	.word	0x00000a30


	//   ....[6]....
        /*00c8*/ 	.word	0x00000bd0


	//   ....[7]....
        /*00cc*/ 	.word	0x00001ca0


	//   ....[8]....
        /*00d0*/ 	.word	0x000029f0


	//   ....[9]....
        /*00d4*/ 	.word	0x00002c00


	//   ....[10]....
        /*00d8*/ 	.word	0x00002c30


	//   ....[11]....
        /*00dc*/ 	.word	0x000035e0


	//   ....[12]....
        /*00e0*/ 	.word	0x00003810


	//----- nvinfo : EIATTR_VRC_CTA_INIT_COUNT
	.align		4
.L_44:
        /*00e4*/ 	.byte	0x02, 0x4a
        /*00e6*/ 	.byte	0x80
	.zero		1


	//----- nvinfo : EIATTR_SYSCALL_OFFSETS
	.align		4
        /*00e8*/ 	.byte	0x04, 0x46
        /*00ea*/ 	.short	(.L_46 - .L_45)


	//   ....[0]....
.L_45:
        /*00ec*/ 	.word	0x00005190


	//   ....[1]....
        /*00f0*/ 	.word	0x000052d0


	//   ....[2]....
        /*00f4*/ 	.word	0x00005ad0


	//   ....[3]....
        /*00f8*/ 	.word	0x00006870


	//   ....[4]....
        /*00fc*/ 	.word	0x000075d0


	//   ....[5]....
        /*0100*/ 	.word	0x00008360


	//----- nvinfo : EIATTR_MBARRIER_INSTR_OFFSETS
	.align		4
.L_46:
        /*0104*/ 	.byte	0x04, 0x39
        /*0106*/ 	.short	(.L_48 - .L_47)


	//   ....[0]....
.L_47:
        /*0108*/ 	.word	0x000005b0
        /*010c*/ 	.word	0x000000ff
        /*0110*/ 	.word	0x00000000
        /*0114*/ 	.short	0x0100
        /*0116*/ 	.byte	0x05
	.zero		1


	//   ....[1]....
        /*0118*/ 	.word	0x000005c0
        /*011c*/ 	.word	0x000000ff
        /*0120*/ 	.word	0x00000018
        /*0124*/ 	.short	0x0100
        /*0126*/ 	.byte	0x05
	.zero		1


	//   ....[2]....
        /*0128*/ 	.word	0x000005d0
        /*012c*/ 	.word	0x000000ff
        /*0130*/ 	.word	0x00000008
        /*0134*/ 	.short	0x0100
        /*0136*/ 	.byte	0x05
	.zero		1


	//   ....[3]....
        /*0138*/ 	.word	0x000005e0
        /*013c*/ 	.word	0x000000ff
        /*0140*/ 	.word	0x00000020
        /*0144*/ 	.short	0x0100
        /*0146*/ 	.byte	0x05
	.zero		1


	//   ....[4]....
        /*0148*/ 	.word	0x000005f0
        /*014c*/ 	.word	0x000000ff
        /*0150*/ 	.word	0x00000010
        /*0154*/ 	.short	0x0100
        /*0156*/ 	.byte	0x05
	.zero		1


	//   ....[5]....
        /*0158*/ 	.word	0x00000600
        /*015c*/ 	.word	0x000000ff
        /*0160*/ 	.word	0x00000028
        /*0164*/ 	.short	0x0100
        /*0166*/ 	.byte	0x05
	.zero		1


	//   ....[6]....
        /*0168*/ 	.word	0x00000730
        /*016c*/ 	.word	0x000000ff
        /*0170*/ 	.word	0x00000030
        /*0174*/ 	.short	0x0100
        /*0176*/ 	.byte	0x07
	.zero		1


	//   ....[7]....
        /*0178*/ 	.word	0x00000740
        /*017c*/ 	.word	0x000000ff
        /*0180*/ 	.word	0x00000050
        /*0184*/ 	.short	0x0100
        /*0186*/ 	.byte	0x07
	.zero		1


	//   ....[8]....
        /*0188*/ 	.word	0x00000750
        /*018c*/ 	.word	0x000000ff
        /*0190*/ 	.word	0x00000038
        /*0194*/ 	.short	0x0100
        /*0196*/ 	.byte	0x07
	.zero		1


	//   ....[9]....
        /*0198*/ 	.word	0x00000760
        /*019c*/ 	.word	0x000000ff
        /*01a0*/ 	.word	0x00000058
        /*01a4*/ 	.short	0x0100
        /*01a6*/ 	.byte	0x07
	.zero		1


	//   ....[10]....
        /*01a8*/ 	.word	0x00000770
        /*01ac*/ 	.word	0x000000ff
        /*01b0*/ 	.word	0x00000040
        /*01b4*/ 	.short	0x0100
        /*01b6*/ 	.byte	0x07
	.zero		1


	//   ....[11]....
        /*01b8*/ 	.word	0x00000780
        /*01bc*/ 	.word	0x000000ff
        /*01c0*/ 	.word	0x00000060
        /*01c4*/ 	.short	0x0100
        /*01c6*/ 	.byte	0x07
	.zero		1


	//   ....[12]....
        /*01c8*/ 	.word	0x00000790
        /*01cc*/ 	.word	0x000000ff
        /*01d0*/ 	.word	0x00000048
        /*01d4*/ 	.short	0x0100
        /*01d6*/ 	.byte	0x07
	.zero		1


	//   ....[13]....
        /*01d8*/ 	.word	0x000007a0
        /*01dc*/ 	.word	0x000000ff
        /*01e0*/ 	.word	0x00000068
        /*01e4*/ 	.short	0x0100
        /*01e6*/ 	.byte	0x07
	.zero		1


	//   ....[14]....
        /*01e8*/ 	.word	0x00000890
        /*01ec*/ 	.word	0x000000ff
        /*01f0*/ 	.word	0x00000070
        /*01f4*/ 	.short	0x0100
        /*01f6*/ 	.byte	0x05
	.zero		1


	//   ....[15]....
        /*01f8*/ 	.word	0x000008a0
        /*01fc*/ 	.word	0x000000ff
        /*0200*/ 	.word	0x00000078
        /*0204*/ 	.short	0x0100
        /*0206*/ 	.byte	0x05
	.zero		1


	//   ....[16]....
        /*0208*/ 	.word	0x000009e0
        /*020c*/ 	.word	0x000000ff
        /*0210*/ 	.word	0x00000080
        /*0214*/ 	.short	0x0100
        /*0216*/ 	.byte	0x05
	.zero		1


	//   ....[17]....
        /*0218*/ 	.word	0x000009f0
        /*021c*/ 	.word	0x000000ff
        /*0220*/ 	.word	0x00000090
        /*0224*/ 	.short	0x0100
        /*0226*/ 	.byte	0x05
	.zero		1


	//   ....[18]....
        /*0228*/ 	.word	0x00000a00
        /*022c*/ 	.word	0x000000ff
        /*0230*/ 	.word	0x00000088
        /*0234*/ 	.short	0x0100
        /*0236*/ 	.byte	0x05
	.zero		1


	//   ....[19]....
        /*0238*/ 	.word	0x00000a10
        /*023c*/ 	.word	0x000000ff
        /*0240*/ 	.word	0x00000098
        /*0244*/ 	.short	0x0100
        /*0246*/ 	.byte	0x05
	.zero		1


	//   ....[20]....
        /*0248*/ 	.word	0x00000b40
        /*024c*/ 	.word	0x000000ff
        /*0250*/ 	.word	0x000000a0
        /*0254*/ 	.short	0x0100
        /*0256*/ 	.byte	0x07
	.zero		1


	//   ....[21]....
        /*0258*/ 	.word	0x00000b50
        /*025c*/ 	.word	0x000000ff
        /*0260*/ 	.word	0x000000c0
        /*0264*/ 	.short	0x0100
        /*0266*/ 	.byte	0x07
	.zero		1


	//   ....[22]....
        /*0268*/ 	.word	0x00000b60
        /*026c*/ 	.word	0x000000ff
        /*0270*/ 	.word	0x000000a8
        /*0274*/ 	.short	0x0100
        /*0276*/ 	.byte	0x07
	.zero		1


	//   ....[23]....
        /*0278*/ 	.word	0x00000b70
        /*027c*/ 	.word	0x000000ff
        /*0280*/ 	.word	0x000000c8
        /*0284*/ 	.short	0x0100
        /*0286*/ 	.byte	0x07
	.zero		1


	//   ....[24]....
        /*0288*/ 	.word	0x00000b80
        /*028c*/ 	.word	0x000000ff
        /*0290*/ 	.word	0x000000b0
        /*0294*/ 	.short	0x0100
        /*0296*/ 	.byte	0x07
	.zero		1


	//   ....[25]....
        /*0298*/ 	.word	0x00000b90
        /*029c*/ 	.word	0x000000ff
        /*02a0*/ 	.word	0x000000d0
        /*02a4*/ 	.short	0x0100
        /*02a6*/ 	.byte	0x07
	.zero		1


	//   ....[26]....
        /*02a8*/ 	.word	0x00000ba0
        /*02ac*/ 	.word	0x000000ff
        /*02b0*/ 	.word	0x000000b8
        /*02b4*/ 	.short	0x0100
        /*02b6*/ 	.byte	0x07
	.zero		1


	//   ....[27]....
        /*02b8*/ 	.word	0x00000bb0
        /*02bc*/ 	.word	0x000000ff
        /*02c0*/ 	.word	0x000000d8
        /*02c4*/ 	.short	0x0100
        /*02c6*/ 	.byte	0x07
	.zero		1


	//   ....[28]....
        /*02c8*/ 	.word	0x00000ca0
        /*02cc*/ 	.word	0x000000ff
        /*02d0*/ 	.word	0x000000e0
        /*02d4*/ 	.short	0x0100
        /*02d6*/ 	.byte	0x05
	.zero		1


	//   ....[29]....
        /*02d8*/ 	.word	0x00000cb0
        /*02dc*/ 	.word	0x000000ff
        /*02e0*/ 	.word	0x000000f0
        /*02e4*/ 	.short	0x0100
        /*02e6*/ 	.byte	0x05
	.zero		1


	//   ....[30]....
        /*02e8*/ 	.word	0x00000cc0
        /*02ec*/ 	.word	0x000000ff
        /*02f0*/ 	.word	0x000000e8
        /*02f4*/ 	.short	0x0100
        /*02f6*/ 	.byte	0x05
	.zero		1


	//   ....[31]....
        /*02f8*/ 	.word	0x00000cd0
        /*02fc*/ 	.word	0x000000ff
        /*0300*/ 	.word	0x000000f8
        /*0304*/ 	.short	0x0100
        /*0306*/ 	.byte	0x05
	.zero		1


	//   ....[32]....
        /*0308*/ 	.word	0x000015a0
        /*030c*/ 	.word	0x00000002
        /*0310*/ 	.word	0x000000f0
        /*0314*/ 	.short	0x010a
        /*0316*/ 	.byte	0xff
	.zero		1


	//   ....[33]....
        /*0318*/ 	.word	0x000015d0
        /*031c*/ 	.word	0x00000002
        /*0320*/ 	.word	0x000000e0
        /*0324*/ 	.short	0x0101
        /*0326*/ 	.byte	0xff
	.zero		1


	//   ....[34]....
        /*0328*/ 	.word	0x000016a0
        /*032c*/ 	.word	0x000000ff
        /*0330*/ 	.word	0x00000018
        /*0334*/ 	.short	0x010a
        /*0336*/ 	.byte	0x08
	.zero		1


	//   ....[35]....
        /*0338*/ 	.word	0x00001740
        /*033c*/ 	.word	0x000000ff
        /*0340*/ 	.word	0x00000018
        /*0344*/ 	.short	0x010a
        /*0346*/ 	.byte	0x21
	.zero		1


	//   ....[36]....
        /*0348*/ 	.word	0x00001890
        /*034c*/ 	.word	0x000000ff
        /*0350*/ 	.word	0x00000018
        /*0354*/ 	.short	0x010a
        /*0356*/ 	.byte	0x08
	.zero		1


	//   ....[37]....
        /*0358*/ 	.word	0x000019a0
        /*035c*/ 	.word	0x000000ff
        /*0360*/ 	.word	0x00000078
        /*0364*/ 	.short	0x0101
        /*0366*/ 	.byte	0x04
	.zero		1


	//   ....[38]....
        /*0368*/ 	.word	0x000019c0
        /*036c*/ 	.word	0x000000ff
        /*0370*/ 	.word	0x00000018
        /*0374*/ 	.short	0x010a
        /*0376*/ 	.byte	0x08
	.zero		1


	//   ....[39]....
        /*0378*/ 	.word	0x00001a40
        /*037c*/ 	.word	0x000000ff
        /*0380*/ 	.word	0x00000018
        /*0384*/ 	.short	0x010a
        /*0386*/ 	.byte	0x11
	.zero		1


	//   ....[40]....
        /*0388*/ 	.word	0x00001b90
        /*038c*/ 	.word	0x000000ff
        /*0390*/ 	.word	0x00000018
        /*0394*/ 	.short	0x010a
        /*0396*/ 	.byte	0x08
	.zero		1


	//   ....[41]....
        /*0398*/ 	.word	0x00001cd0
        /*039c*/ 	.word	0x00000002
        /*03a0*/ 	.word	0x00000080
        /*03a4*/ 	.short	0x010a
        /*03a6*/ 	.byte	0xff
	.zero		1


	//   ....[42]....
        /*03a8*/ 	.word	0x00001d90
        /*03ac*/ 	.word	0x00000002
        /*03b0*/ 	.word	0x00000000
        /*03b4*/ 	.short	0x0101
        /*03b6*/ 	.byte	0xff
	.zero		1


	//   ....[43]....
        /*03b8*/ 	.word	0x000022f0
        /*03bc*/ 	.word	0x000000ff
        /*03c0*/ 	.word	0x00000000
        /*03c4*/ 	.short	0x010a
        /*03c6*/ 	.byte	0x05
	.zero		1


	//   ....[44]....
        /*03c8*/ 	.word	0x00002380
        /*03cc*/ 	.word	0x000000ff
        /*03d0*/ 	.word	0x00000000
        /*03d4*/ 	.short	0x010a
        /*03d6*/ 	.byte	0x05
	.zero		1


	//   ....[45]....
        /*03d8*/ 	.word	0x00002420
        /*03dc*/ 	.word	0x00000000
        /*03e0*/ 	.word	0x00000000
        /*03e4*/ 	.short	0x010a
        /*03e6*/ 	.byte	0xff
	.zero		1


	//   ....[46]....
        /*03e8*/ 	.word	0x00002540
        /*03ec*/ 	.word	0x00000000
        /*03f0*/ 	.word	0x000000e0
        /*03f4*/ 	.short	0x010a
        /*03f6*/ 	.byte	0xff
	.zero		1


	//   ....[47]....
        /*03f8*/ 	.word	0x000025b0
        /*03fc*/ 	.word	0x00000000
        /*0400*/ 	.word	0x00000000
        /*0404*/ 	.short	0x0101
        /*0406*/ 	.byte	0xff
	.zero		1


	//   ....[48]....
        /*0408*/ 	.word	0x000025d0
        /*040c*/ 	.word	0x000000ff
        /*0410*/ 	.word	0x00000090
        /*0414*/ 	.short	0x010a
        /*0416*/ 	.byte	0x05
	.zero		1


	//   ....[49]....
        /*0418*/ 	.word	0x000026f0
        /*041c*/ 	.word	0x00000000
        /*0420*/ 	.word	0x00000080
        /*0424*/ 	.short	0x010a
        /*0426*/ 	.byte	0xff
	.zero		1


	//   ....[50]....
        /*0428*/ 	.word	0x000027f0
        /*042c*/ 	.word	0x00000000
        /*0430*/ 	.word	0x00000000
        /*0434*/ 	.short	0x0101
        /*0436*/ 	.byte	0xff
	.zero		1


	//   ....[51]....
        /*0438*/ 	.word	0x00002880
        /*043c*/ 	.word	0x000000ff
        /*0440*/ 	.word	0x00000090
        /*0444*/ 	.short	0x0106
        /*0446*/ 	.byte	0x05
	.zero		1


	//   ....[52]....
        /*0448*/ 	.word	0x000028a0
        /*044c*/ 	.word	0x000000ff
        /*0450*/ 	.word	0x00000090
        /*0454*/ 	.short	0x010a
        /*0456*/ 	.byte	0x05
	.zero		1


	//   ....[53]....
        /*0458*/ 	.word	0x00002930
        /*045c*/ 	.word	0x000000ff
        /*0460*/ 	.word	0x00000090
        /*0464*/ 	.short	0x0106
        /*0466*/ 	.byte	0x04
	.zero		1


	//   ....[54]....
        /*0468*/ 	.word	0x00002970
        /*046c*/ 	.word	0x00000000
        /*0470*/ 	.word	0x00000090
        /*0474*/ 	.short	0x010a
        /*0476*/ 	.byte	0xff
	.zero		1


	//   ....[55]....
        /*0478*/ 	.word	0x00002e70
        /*047c*/ 	.word	0x00000000
        /*0480*/ 	.word	0x00000080
        /*0484*/ 	.short	0x010a
        /*0486*/ 	.byte	0xff
	.zero		1


	//   ....[56]....
        /*0488*/ 	.word	0x00002f70
        /*048c*/ 	.word	0x00000003
        /*0490*/ 	.word	0x00000000
        /*0494*/ 	.short	0x0101
        /*0496*/ 	.byte	0xff
	.zero		1


	//   ....[57]....
        /*0498*/ 	.word	0x00002f80
        /*049c*/ 	.word	0x000000ff
        /*04a0*/ 	.word	0x00000000
        /*04a4*/ 	.short	0x010a
        /*04a6*/ 	.byte	0x04
	.zero		1


	//   ....[58]....
        /*04a8*/ 	.word	0x00003000
        /*04ac*/ 	.word	0x000000ff
        /*04b0*/ 	.word	0x000000c0
        /*04b4*/ 	.short	0x010a
        /*04b6*/ 	.byte	0x08
	.zero		1


	//   ....[59]....
        /*04b8*/ 	.word	0x000030e0
        /*04bc*/ 	.word	0x000000ff
        /*04c0*/ 	.word	0x00000000
        /*04c4*/ 	.short	0x010a
        /*04c6*/ 	.byte	0x07
	.zero		1


	//   ....[60]....
        /*04c8*/ 	.word	0x00003220
        /*04cc*/ 	.word	0x000000ff
        /*04d0*/ 	.word	0x00000000
        /*04d4*/ 	.short	0x010a
        /*04d6*/ 	.byte	0x04
	.zero		1


	//   ....[61]....
        /*04d8*/ 	.word	0x00003410
        /*04dc*/ 	.word	0x000000ff
        /*04e0*/ 	.word	0x00000000
        /*04e4*/ 	.short	0x010a
        /*04e6*/ 	.byte	0x05
	.zero		1


	//   ....[62]....
        /*04e8*/ 	.word	0x000034a0
        /*04ec*/ 	.word	0x000000ff
        /*04f0*/ 	.word	0x00000000
        /*04f4*/ 	.short	0x010a
        /*04f6*/ 	.byte	0x05
	.zero		1


	//   ....[63]....
        /*04f8*/ 	.word	0x00003530
        /*04fc*/ 	.word	0x000000ff
        /*0500*/ 	.word	0x00000000
        /*0504*/ 	.short	0x010a
        /*0506*/ 	.byte	0x05
	.zero		1


	//   ....[64]....
        /*0508*/ 	.word	0x000035c0
        /*050c*/ 	.word	0x000000ff
        /*0510*/ 	.word	0x00000000
        /*0514*/ 	.short	0x010a
        /*0516*/ 	.byte	0x07
	.zero		1


	//   ....[65]....
        /*0518*/ 	.word	0x00003a40
        /*051c*/ 	.word	0x00000000
        /*0520*/ 	.word	0x00000080
        /*0524*/ 	.short	0x010a
        /*0526*/ 	.byte	0xff
	.zero		1


	//   ....[66]....
        /*0528*/ 	.word	0x00003b00
        /*052c*/ 	.word	0x00000000
        /*0530*/ 	.word	0x00000000
        /*0534*/ 	.short	0x0101
        /*0536*/ 	.byte	0xff
	.zero		1


	//   ....[67]....
        /*0538*/ 	.word	0x00003e20
        /*053c*/ 	.word	0x000000ff
        /*0540*/ 	.word	0x00000078
        /*0544*/ 	.short	0x010a
        /*0546*/ 	.byte	0x07
	.zero		1


	//   ....[68]....
        /*0548*/ 	.word	0x00004010
        /*054c*/ 	.word	0x000000ff
        /*0550*/ 	.word	0x00000050
        /*0554*/ 	.short	0x010a
        /*0556*/ 	.byte	0x07
	.zero		1


	//   ....[69]....
        /*0558*/ 	.word	0x00004180
        /*055c*/ 	.word	0x000000ff
        /*0560*/ 	.word	0x00000030
        /*0564*/ 	.short	0x010b
        /*0566*/ 	.byte	0x07
	.zero		1


	//   ....[70]....
        /*0568*/ 	.word	0x00004190
        /*056c*/ 	.word	0x000000ff
        /*0570*/ 	.word	0x00000000
        /*0574*/ 	.short	0x0101
        /*0576*/ 	.byte	0x08
	.zero		1


	//   ....[71]....
        /*0578*/ 	.word	0x000041a0
        /*057c*/ 	.word	0x000000ff
        /*0580*/ 	.word	0x00000058
        /*0584*/ 	.short	0x010a
        /*0586*/ 	.byte	0x07
	.zero		1


	//   ....[72]....
        /*0588*/ 	.word	0x000042f0
        /*058c*/ 	.word	0x000000ff
        /*0590*/ 	.word	0x00000038
        /*0594*/ 	.short	0x010b
        /*0596*/ 	.byte	0x07
	.zero		1


	//   ....[73]....
        /*0598*/ 	.word	0x00004300
        /*059c*/ 	.word	0x000000ff
        /*05a0*/ 	.word	0x00000000
        /*05a4*/ 	.short	0x0101
        /*05a6*/ 	.byte	0x08
	.zero		1


	//   ....[74]....
        /*05a8*/ 	.word	0x00004310
        /*05ac*/ 	.word	0x000000ff
        /*05b0*/ 	.word	0x00000060
        /*05b4*/ 	.short	0x010a
        /*05b6*/ 	.byte	0x07
	.zero		1


	//   ....[75]....
        /*05b8*/ 	.word	0x00004490
        /*05bc*/ 	.word	0x000000ff
        /*05c0*/ 	.word	0x00000040
        /*05c4*/ 	.short	0x010b
        /*05c6*/ 	.byte	0x07
	.zero		1


	//   ....[76]....
        /*05c8*/ 	.word	0x000044d0
        /*05cc*/ 	.word	0x000000ff
        /*05d0*/ 	.word	0x00000000
        /*05d4*/ 	.short	0x0101
        /*05d6*/ 	.byte	0x08
	.zero		1


	//   ....[77]....
        /*05d8*/ 	.word	0x00004510
        /*05dc*/ 	.word	0x000000ff
        /*05e0*/ 	.word	0x00000068
        /*05e4*/ 	.short	0x010a
        /*05e6*/ 	.byte	0x07
	.zero		1


	//   ....[78]....
        /*05e8*/ 	.word	0x00004750
        /*05ec*/ 	.word	0x000000ff
        /*05f0*/ 	.word	0x00000048
        /*05f4*/ 	.short	0x010b
        /*05f6*/ 	.byte	0x07
	.zero		1


	//   ....[79]....
        /*05f8*/ 	.word	0x00004770
        /*05fc*/ 	.word	0x000000ff
        /*0600*/ 	.word	0x00000000
        /*0604*/ 	.short	0x0101
        /*0606*/ 	.byte	0x0d
	.zero		1


	//   ....[80]....
        /*0608*/ 	.word	0x000047a0
        /*060c*/ 	.word	0x000000ff
        /*0610*/ 	.word	0x00000050
        /*0614*/ 	.short	0x010a
        /*0616*/ 	.byte	0x07
	.zero		1


	//   ....[81]....
        /*0618*/ 	.word	0x000047c0
        /*061c*/ 	.word	0x000000ff
        /*0620*/ 	.word	0x00000058
        /*0624*/ 	.short	0x010a
        /*0626*/ 	.byte	0x07
	.zero		1


	//   ....[82]....
        /*0628*/ 	.word	0x000047e0
        /*062c*/ 	.word	0x000000ff
        /*0630*/ 	.word	0x00000060
        /*0634*/ 	.short	0x010a
        /*0636*/ 	.byte	0x07
	.zero		1


	//   ....[83]....
        /*0638*/ 	.word	0x00004820
        /*063c*/ 	.word	0x00000000
        /*0640*/ 	.word	0x00000068
        /*0644*/ 	.short	0x010a
        /*0646*/ 	.byte	0xff
	.zero		1


	//   ....[84]....
        /*0648*/ 	.word	0x00004b60
        /*064c*/ 	.word	0x00000000
        /*0650*/ 	.word	0x00000080
        /*0654*/ 	.short	0x010a
        /*0656*/ 	.byte	0xff
	.zero		1


	//   ....[85]....
        /*0658*/ 	.word	0x00004c70
        /*065c*/ 	.word	0x00000000
        /*0660*/ 	.word	0x00000000
        /*0664*/ 	.short	0x0101
        /*0666*/ 	.byte	0xff
	.zero		1


	//   ....[86]....
        /*0668*/ 	.word	0x00005690
        /*066c*/ 	.word	0x00000002
        /*0670*/ 	.word	0x00000030
        /*0674*/ 	.short	0x010a
        /*0676*/ 	.byte	0xff
	.zero		1


	//   ....[87]....
        /*0678*/ 	.word	0x000056d0
        /*067c*/ 	.word	0x00000071
        /*0680*/ 	.word	0x000000a0
        /*0684*/ 	.short	0x010a
        /*0686*/ 	.byte	0xff
	.zero		1


	//   ....[88]....
        /*0688*/ 	.word	0x00005810
        /*068c*/ 	.word	0x00000002
        /*0690*/ 	.word	0x00000030
        /*0694*/ 	.short	0x010a
        /*0696*/ 	.byte	0xff
	.zero		1


	//   ....[89]....
        /*0698*/ 	.word	0x00005930
        /*069c*/ 	.word	0x00000000
        /*06a0*/ 	.word	0x00000000
        /*06a4*/ 	.short	0x0101
        /*06a6*/ 	.byte	0xff
	.zero		1


	//   ....[90]....
        /*06a8*/ 	.word	0x000059b0
        /*06ac*/ 	.word	0x00000071
        /*06b0*/ 	.word	0x000000a0
        /*06b4*/ 	.short	0x010a
        /*06b6*/ 	.byte	0xff
	.zero		1


	//   ....[91]....
        /*06b8*/ 	.word	0x00006500
        /*06bc*/ 	.word	0x00000000
        /*06c0*/ 	.word	0x00000030
        /*06c4*/ 	.short	0x010a
        /*06c6*/ 	.byte	0xff
	.zero		1


	//   ....[92]....
        /*06c8*/ 	.word	0x000065c0
        /*06cc*/ 	.word	0x00000000
        /*06d0*/ 	.word	0x00000030
        /*06d4*/ 	.short	0x010a
        /*06d6*/ 	.byte	0xff
	.zero		1


	//   ....[93]....
        /*06d8*/ 	.word	0x000066f0
        /*06dc*/ 	.word	0x00000000
        /*06e0*/ 	.word	0x00000000
        /*06e4*/ 	.short	0x0101
        /*06e6*/ 	.byte	0xff
	.zero		1


	//   ....[94]....
        /*06e8*/ 	.word	0x00007260
        /*06ec*/ 	.word	0x00000000
        /*06f0*/ 	.word	0x00000030
        /*06f4*/ 	.short	0x010a
        /*06f6*/ 	.byte	0xff
	.zero		1


	//   ....[95]....
        /*06f8*/ 	.word	0x00007320
        /*06fc*/ 	.word	0x00000000
        /*0700*/ 	.word	0x00000030
        /*0704*/ 	.short	0x010a
        /*0706*/ 	.byte	0xff
	.zero		1


	//   ....[96]....
        /*0708*/ 	.word	0x00007450
        /*070c*/ 	.word	0x00000000
        /*0710*/ 	.word	0x00000000
        /*0714*/ 	.short	0x0101
        /*0716*/ 	.byte	0xff
	.zero		1


	//   ....[97]....
        /*0718*/ 	.word	0x00007ff0
        /*071c*/ 	.word	0x00000000
        /*0720*/ 	.word	0x00000030
        /*0724*/ 	.short	0x010a
        /*0726*/ 	.byte	0xff
	.zero		1


	//   ....[98]....
        /*0728*/ 	.word	0x000080b0
        /*072c*/ 	.word	0x00000000
        /*0730*/ 	.word	0x00000030
        /*0734*/ 	.short	0x010a
        /*0736*/ 	.byte	0xff
	.zero		1


	//   ....[99]....
        /*0738*/ 	.word	0x000081e0
        /*073c*/ 	.word	0x00000000
        /*0740*/ 	.word	0x00000000
        /*0744*/ 	.short	0x0101
        /*0746*/ 	.byte	0xff
	.zero		1


	//   ....[100]....
        /*0748*/ 	.word	0x00008620
        /*074c*/ 	.word	0x000000ff
        /*0750*/ 	.word	0x00000000
        /*0754*/ 	.short	0x0101
        /*0756*/ 	.byte	0x05
	.zero		1


	//   ....[101]....
        /*0758*/ 	.word	0x00008e60
        /*075c*/ 	.word	0x00000002
        /*0760*/ 	.word	0x000000f0
        /*0764*/ 	.short	0x010a
        /*0766*/ 	.byte	0xff
	.zero		1


	//   ....[102]....
        /*0768*/ 	.word	0x00008ec0
        /*076c*/ 	.word	0x00000002
        /*0770*/ 	.word	0x00000018
        /*0774*/ 	.short	0x010a
        /*0776*/ 	.byte	0xff
	.zero		1


	//   ....[103]....
        /*0778*/ 	.word	0x00008f20
        /*077c*/ 	.word	0x00000002
        /*0780*/ 	.word	0x00000018
        /*0784*/ 	.short	0x010a
        /*0786*/ 	.byte	0xff
	.zero		1


	//   ....[104]....
        /*0788*/ 	.word	0x00008f70
        /*078c*/ 	.word	0x00000002
        /*0790*/ 	.word	0x00000080
        /*0794*/ 	.short	0x010a
        /*0796*/ 	.byte	0xff
	.zero		1


	//   ....[105]....
        /*0798*/ 	.word	0x00008fd0
        /*079c*/ 	.word	0x00000000
        /*07a0*/ 	.word	0x00000000
        /*07a4*/ 	.short	0x010a
        /*07a6*/ 	.byte	0xff
	.zero		1


	//   ....[106]....
        /*07a8*/ 	.word	0x00009030
        /*07ac*/ 	.word	0x00000000
        /*07b0*/ 	.word	0x00000000
        /*07b4*/ 	.short	0x010a
        /*07b6*/ 	.byte	0xff
	.zero		1


	//   ....[107]....
        /*07b8*/ 	.word	0x00009080
        /*07bc*/ 	.word	0x00000000
        /*07c0*/ 	.word	0x000000e0
        /*07c4*/ 	.short	0x010a
        /*07c6*/ 	.byte	0xff
	.zero		1


	//   ....[108]....
        /*07c8*/ 	.word	0x000090e0
        /*07cc*/ 	.word	0x00000000
        /*07d0*/ 	.word	0x00000090
        /*07d4*/ 	.short	0x010a
        /*07d6*/ 	.byte	0xff
	.zero		1


	//   ....[109]....
        /*07d8*/ 	.word	0x00009130
        /*07dc*/ 	.word	0x00000000
        /*07e0*/ 	.word	0x00000080
        /*07e4*/ 	.short	0x010a
        /*07e6*/ 	.byte	0xff
	.zero		1


	//   ....[110]....
        /*07e8*/ 	.word	0x00009190
        /*07ec*/ 	.word	0x00000000
        /*07f0*/ 	.word	0x00000090
        /*07f4*/ 	.short	0x010a
        /*07f6*/ 	.byte	0xff
	.zero		1


	//   ....[111]....
        /*07f8*/ 	.word	0x000091e0
        /*07fc*/ 	.word	0x00000000
        /*0800*/ 	.word	0x00000080
        /*0804*/ 	.short	0x010a
        /*0806*/ 	.byte	0xff
	.zero		1


	//   ....[112]....
        /*0808*/ 	.word	0x00009240
        /*080c*/ 	.word	0x00000002
        /*0810*/ 	.word	0x000000c0
        /*0814*/ 	.short	0x010a
        /*0816*/ 	.byte	0xff
	.zero		1


	//   ....[113]....
        /*0818*/ 	.word	0x000092a0
        /*081c*/ 	.word	0x00000000
        /*0820*/ 	.word	0x00000000
        /*0824*/ 	.short	0x010a
        /*0826*/ 	.byte	0xff
	.zero		1


	//   ....[114]....
        /*0828*/ 	.word	0x00009300
        /*082c*/ 	.word	0x00000000
        /*0830*/ 	.word	0x00000000
        /*0834*/ 	.short	0x010a
        /*0836*/ 	.byte	0xff
	.zero		1


	//   ....[115]....
        /*0838*/ 	.word	0x00009360
        /*083c*/ 	.word	0x00000000
        /*0840*/ 	.word	0x00000000
        /*0844*/ 	.short	0x010a
        /*0846*/ 	.byte	0xff
	.zero		1


	//   ....[116]....
        /*0848*/ 	.word	0x000093c0
        /*084c*/ 	.word	0x00000000
        /*0850*/ 	.word	0x00000000
        /*0854*/ 	.short	0x010a
        /*0856*/ 	.byte	0xff
	.zero		1


	//   ....[117]....
        /*0858*/ 	.word	0x00009420
        /*085c*/ 	.word	0x00000000
        /*0860*/ 	.word	0x00000000
        /*0864*/ 	.short	0x010a
        /*0866*/ 	.byte	0xff
	.zero		1


	//   ....[118]....
        /*0868*/ 	.word	0x00009470
        /*086c*/ 	.word	0x00000000
        /*0870*/ 	.word	0x00000080
        /*0874*/ 	.short	0x010a
        /*0876*/ 	.byte	0xff
	.zero		1


	//   ....[119]....
        /*0878*/ 	.word	0x000094d0
        /*087c*/ 	.word	0x00000000
        /*0880*/ 	.word	0x00000078
        /*0884*/ 	.short	0x010a
        /*0886*/ 	.byte	0xff
	.zero		1


	//   ....[120]....
        /*0888*/ 	.word	0x00009530
        /*088c*/ 	.word	0x00000000
        /*0890*/ 	.word	0x00000050
        /*0894*/ 	.short	0x010a
        /*0896*/ 	.byte	0xff
	.zero		1


	//   ....[121]....
        /*0898*/ 	.word	0x00009590
        /*089c*/ 	.word	0x00000000
        /*08a0*/ 	.word	0x00000058
        /*08a4*/ 	.short	0x010a
        /*08a6*/ 	.byte	0xff
	.zero		1


	//   ....[122]....
        /*08a8*/ 	.word	0x000095f0
        /*08ac*/ 	.word	0x00000000
        /*08b0*/ 	.word	0x00000060
        /*08b4*/ 	.short	0x010a
        /*08b6*/ 	.byte	0xff
	.zero		1


	//   ....[123]....
        /*08b8*/ 	.word	0x00009650
        /*08bc*/ 	.word	0x00000000
        /*08c0*/ 	.word	0x00000068
        /*08c4*/ 	.short	0x010a
        /*08c6*/ 	.byte	0xff
	.zero		1


	//   ....[124]....
        /*08c8*/ 	.word	0x000096b0
        /*08cc*/ 	.word	0x00000000
        /*08d0*/ 	.word	0x00000050
        /*08d4*/ 	.short	0x010a
        /*08d6*/ 	.byte	0xff
	.zero		1


	//   ....[125]....
        /*08d8*/ 	.word	0x00009710
        /*08dc*/ 	.word	0x00000000
        /*08e0*/ 	.word	0x00000058
        /*08e4*/ 	.short	0x010a
        /*08e6*/ 	.byte	0xff
	.zero		1


	//   ....[126]....
        /*08e8*/ 	.word	0x00009770
        /*08ec*/ 	.word	0x00000000
        /*08f0*/ 	.word	0x00000060
        /*08f4*/ 	.short	0x010a
        /*08f6*/ 	.byte	0xff
	.zero		1


	//   ....[127]....
        /*08f8*/ 	.word	0x000097c0
        /*08fc*/ 	.word	0x00000000
        /*0900*/ 	.word	0x00000080
        /*0904*/ 	.short	0x010a
        /*0906*/ 	.byte	0xff
	.zero		1


	//   ....[128]....
        /*0908*/ 	.word	0x00009810
        /*090c*/ 	.word	0x00000002
        /*0910*/ 	.word	0x00000030
        /*0914*/ 	.short	0x010a
        /*0916*/ 	.byte	0xff
	.zero		1


	//   ....[129]....
        /*0918*/ 	.word	0x00009860
        /*091c*/ 	.word	0x00000071
        /*0920*/ 	.word	0x000000a0
        /*0924*/ 	.short	0x010a
        /*0926*/ 	.byte	0xff
	.zero		1


	//   ....[130]....
        /*0928*/ 	.word	0x000098b0
        /*092c*/ 	.word	0x00000000
        /*0930*/ 	.word	0x00000030
        /*0934*/ 	.short	0x010a
        /*0936*/ 	.byte	0xff
	.zero		1


	//   ....[131]....
        /*0938*/ 	.word	0x00009900
        /*093c*/ 	.word	0x00000000
        /*0940*/ 	.word	0x00000030
        /*0944*/ 	.short	0x010a
        /*0946*/ 	.byte	0xff
	.zero		1


	//   ....[132]....
        /*0948*/ 	.word	0x00009950
        /*094c*/ 	.word	0x00000000
        /*0950*/ 	.word	0x00000030
        /*0954*/ 	.short	0x010a
        /*0956*/ 	.byte	0xff
	.zero		1


	//----- nvinfo : EIATTR_NUM_MBARRIERS
	.align		4
.L_48:
        /*0958*/ 	.byte	0x03, 0x38
        /*095a*/ 	.short	0x0020


	//----- nvinfo : EIATTR_EXIT_INSTR_OFFSETS
	.align		4
        /*095c*/ 	.byte	0x04, 0x1c
        /*095e*/ 	.short	(.L_50 - .L_49)


	//   ....[0]....
.L_49:
        /*0960*/ 	.word	0x00002450


	//   ....[1]....
        /*0964*/ 	.word	0x00002940


	//   ....[2]....
        /*0968*/ 	.word	0x000029a0


	//   ....[3]....
        /*096c*/ 	.word	0x00003820


	//   ....[4]....
        /*0970*/ 	.word	0x00004850


	//   ....[5]....
        /*0974*/ 	.word	0x00004890


	//   ....[6]....
        /*0978*/ 	.word	0x00008e50


	//----- nvinfo : EIATTR_MAX_THREADS
	.align		4
.L_50:
        /*097c*/ 	.byte	0x04, 0x05
        /*097e*/ 	.short	(.L_52 - .L_51)
.L_51:
        /*0980*/ 	.word	0x00000100
        /*0984*/ 	.word	0x00000001
        /*0988*/ 	.word	0x00000001


	//----- nvinfo : EIATTR_CRS_STACK_SIZE
	.align		4
.L_52:
        /*098c*/ 	.byte	0x04, 0x1e
        /*098e*/ 	.short	(.L_54 - .L_53)
.L_53:
        /*0990*/ 	.word	0x00000000


	//----- nvinfo : EIATTR_CBANK_PARAM_SIZE
	.align		4
.L_54:
        /*0994*/ 	.byte	0x03, 0x19
        /*0996*/ 	.short	0x0800


	//----- nvinfo : EIATTR_PARAM_CBANK
	.align		4
        /*0998*/ 	.byte	0x04, 0x0a
        /*099a*/ 	.short	(.L_56 - .L_55)
	.align		4
.L_55:
        /*099c*/ 	.word	index@(.nv.constant0._ZN7cutlass13device_kernelINS_4gemm6kernel13GemmUniversalIN4cute5tupleIJiiiiEEENS1_10collective13CollectiveMmaINS1_35MainloopSm100TmaUmmaWarpSpecializedILi3ELi2ELi4ENS5_IJNS4_1CILi1EEESB_SB_EEEEENS5_IJNSA_ILi64EEENSA_ILi256EEESE_EEENS_12float_e5m2_tENS5_IJlSB_lEEESH_SI_NS4_8TiledMMAINS4_8MMA_AtomIJNS4_10MMA_TraitsINS4_19SM100_MMA_F8F6F4_SSEJSH_SH_fSE_SF_NS4_17integral_constantINS4_4UMMA5MajorELSP_0EEESQ_NSN_INSO_7ScaleInELSR_0EEESS_EEEEEENS4_6LayoutISC_NS5_IJNSA_ILi0EEESW_SW_EEEEENS5_IJNS4_10UnderscoreESZ_SZ_EEEEENS4_13SM90_TMA_LOADENS4_14ComposedLayoutINS4_7SwizzleILi2ELi4ELi3EEENS4_18smem_ptr_flag_bitsILi8EEENSV_INS5_IJNSA_ILi8EEESE_EEENS5_IJSE_SB_EEEEEEEvNS4_8identityES12_S1C_vS1D_EENS_8epilogue10collective18CollectiveEpilogueINS1F_23Sm100TmaWarpSpecializedILi4ELi2ELi32ELb0ELb0EEEJSG_NS5_IJNSV_ISE_SB_EES1K_EEESH_SI_SH_SI_NS1F_6fusion15FusionCallbacksIS1J_NS1M_17LinearCombinationISH_fSH_fLNS_15FloatRoundStyleE2EEESG_S1L_JEEENS4_5SM1004TMEM4LOAD26SM100_TMEM_LOAD_16dp32b32xES12_S1C_NS4_39AutoVectorizingCopyWithAssumedAlignmentILi128EEENS4_14SM90_TMA_STOREES1C_S1X_S1X_EEEvvEEEEvNT_6ParamsE)
        /*09a0*/ 	.short	0x0380
        /*09a2*/ 	.short	0x0800


	//----- nvinfo : EIATTR_SW_WAR
	.align		4
.L_56:
        /*09a4*/ 	.byte	0x04, 0x36
        /*09a6*/ 	.short	(.L_58 - .L_57)
.L_57:
        /*09a8*/ 	.word	0x00000008
.L_58:


//--------------------- .nv.callgraph             --------------------------
	.section	.nv.callgraph,"",@"SHT_CUDA_CALLGRAPH"
	.align	4
	.sectionentsize	8
	.align		4
        /*0000*/ 	.word	0x00000000
	.align		4
        /*0004*/ 	.word	0xffffffff
	.align		4
        /*0008*/ 	.word	index@(_ZN7cutlass13device_kernelINS_4gemm6kernel13GemmUniversalIN4cute5tupleIJiiiiEEENS1_10collective13CollectiveMmaINS1_35MainloopSm100TmaUmmaWarpSpecializedILi3ELi2ELi4ENS5_IJNS4_1CILi1EEESB_SB_EEEEENS5_IJNSA_ILi64EEENSA_ILi256EEESE_EEENS_12float_e5m2_tENS5_IJlSB_lEEESH_SI_NS4_8TiledMMAINS4_8MMA_AtomIJNS4_10MMA_TraitsINS4_19SM100_MMA_F8F6F4_SSEJSH_SH_fSE_SF_NS4_17integral_constantINS4_4UMMA5MajorELSP_0EEESQ_NSN_INSO_7ScaleInELSR_0EEESS_EEEEEENS4_6LayoutISC_NS5_IJNSA_ILi0EEESW_SW_EEEEENS5_IJNS4_10UnderscoreESZ_SZ_EEEEENS4_13SM90_TMA_LOADENS4_14ComposedLayoutINS4_7SwizzleILi2ELi4ELi3EEENS4_18smem_ptr_flag_bitsILi8EEENSV_INS5_IJNSA_ILi8EEESE_EEENS5_IJSE_SB_EEEEEEEvNS4_8identityES12_S1C_vS1D_EENS_8epilogue10collective18CollectiveEpilogueINS1F_23Sm100TmaWarpSpecializedILi4ELi2ELi32ELb0ELb0EEEJSG_NS5_IJNSV_ISE_SB_EES1K_EEESH_SI_SH_SI_NS1F_6fusion15FusionCallbacksIS1J_NS1M_17LinearCombinationISH_fSH_fLNS_15FloatRoundStyleE2EEESG_S1L_JEEENS4_5SM1004TMEM4LOAD26SM100_TMEM_LOAD_16dp32b32xES12_S1C_NS4_39AutoVectorizingCopyWithAssumedAlignmentILi128EEENS4_14SM90_TMA_STOREES1C_S1X_S1X_EEEvvEEEEvNT_6ParamsE)
	.align		4
        /*000c*/ 	.word	index@(__assertfail)
	.align		4
        /*0010*/ 	.word	0x00000000
	.align		4
        /*0014*/ 	.word	0xfffffffe
	.align		4
        /*0018*/ 	.word	0x00000000
	.align		4
        /*001c*/ 	.word	0xfffffffd
	.align		4
        /*0020*/ 	.word	0x00000000
	.align		4
        /*0024*/ 	.word	0xfffffffc


//--------------------- .nv.constant4             --------------------------
	.section	.nv.constant4,"a",@progbits
	.align	8
	.align		8
.nv.constant4:
        /*0000*/ 	.dword	__assertfail
	.align		8
        /*0008*/ 	.dword	__unnamed_1
	.align		8
        /*0010*/ 	.dword	__unnamed_2
	.align		8
        /*0018*/ 	.dword	__unnamed_3
	.align		8
        /*0020*/ 	.dword	_ZN39_INTERNAL_fe5627d6_4_k_cu_2bf5b393_79934cuda3std3__45__cpo5beginE
	.align		8
        /*0028*/ 	.dword	_ZN39_INTERNAL_fe5627d6_4_k_cu_2bf5b393_79934cuda3std3__45__cpo3endE
	.align		8
        /*0030*/ 	.dword	_ZN39_INTERNAL_fe5627d6_4_k_cu_2bf5b393_79934cuda3std3__45__cpo6cbeginE
	.align		8
        /*0038*/ 	.dword	_ZN39_INTERNAL_fe5627d6_4_k_cu_2bf5b393_79934cuda3std3__45__cpo4cendE
	.align		8
        /*0040*/ 	.dword	_ZN39_INTERNAL_fe5627d6_4_k_cu_2bf5b393_79934cuda3std3__441_GLOBAL__N__fe5627d6_4_k_cu_2bf5b393_79936ignoreE
	.align		8
        /*0048*/ 	.dword	_ZN39_INTERNAL_fe5627d6_4_k_cu_2bf5b393_79934cuda3std3__419piecewise_constructE
	.align		8
        /*0050*/ 	.dword	_ZN39_INTERNAL_fe5627d6_4_k_cu_2bf5b393_79934cuda3std3__48in_placeE
	.align		8
        /*0058*/ 	.dword	_ZN39_INTERNAL_fe5627d6_4_k_cu_2bf5b393_79934cuda3std6ranges3__45__cpo4swapE
	.align		8
        /*0060*/ 	.dword	_ZN39_INTERNAL_fe5627d6_4_k_cu_2bf5b393_79934cuda3std6ranges3__45__cpo9iter_moveE
	.align		8
        /*0068*/ 	.dword	_ZN39_INTERNAL_fe5627d6_4_k_cu_2bf5b393_79934cute7productE
	.align		8
        /*0070*/ 	.dword	_ZN39_INTERNAL_fe5627d6_4_k_cu_2bf5b393_79934cute1_E
	.align		8
        /*0078*/ 	.dword	$str$25
	.align		8
        /*0080*/ 	.dword	$str$26
	.align		8
        /*0088*/ 	.dword	$str$27
	.align		8
        /*0090*/ 	.dword	$str$28


//--------------------- .text._ZN7cutlass13device_kernelINS_4gemm6kernel13GemmUniversalIN4cute5tupleIJiiiiEEENS1_10collective13CollectiveMmaINS1_35MainloopSm100TmaUmmaWarpSpecializedILi3ELi2ELi4ENS5_IJNS4_1CILi1EEESB_SB_EEEEENS5_IJNSA_ILi64EEENSA_ILi256EEESE_EEENS_12float_e5m2_tENS5_IJlSB_lEEESH_SI_NS4_8TiledMMAINS4_8MMA_AtomIJNS4_10MMA_TraitsINS4_19SM100_MMA_F8F6F4_SSEJSH_SH_fSE_SF_NS4_17integral_constantINS4_4UMMA5MajorELSP_0EEESQ_NSN_INSO_7ScaleInELSR_0EEESS_EEEEEENS4_6LayoutISC_NS5_IJNSA_ILi0EEESW_SW_EEEEENS5_IJNS4_10UnderscoreESZ_SZ_EEEEENS4_13SM90_TMA_LOADENS4_14ComposedLayoutINS4_7SwizzleILi2ELi4ELi3EEENS4_18smem_ptr_flag_bitsILi8EEENSV_INS5_IJNSA_ILi8EEESE_EEENS5_IJSE_SB_EEEEEEEvNS4_8identityES12_S1C_vS1D_EENS_8epilogue10collective18CollectiveEpilogueINS1F_23Sm100TmaWarpSpecializedILi4ELi2ELi32ELb0ELb0EEEJSG_NS5_IJNSV_ISE_SB_EES1K_EEESH_SI_SH_SI_NS1F_6fusion15FusionCallbacksIS1J_NS1M_17LinearCombinationISH_fSH_fLNS_15FloatRoundStyleE2EEESG_S1L_JEEENS4_5SM1004TMEM4LOAD26SM100_TMEM_LOAD_16dp32b32xES12_S1C_NS4_39AutoVectorizingCopyWithAssumedAlignmentILi128EEENS4_14SM90_TMA_STOREES1C_S1X_S1X_EEEvvEEEEvNT_6ParamsE --------------------------
	.section	.text._ZN7cutlass13device_kernelINS_4gemm6kernel13GemmUniversalIN4cute5tupleIJiiiiEEENS1_10collective13CollectiveMmaINS1_35MainloopSm100TmaUmmaWarpSpecializedILi3ELi2ELi4ENS5_IJNS4_1CILi1EEESB_SB_EEEEENS5_IJNSA_ILi64EEENSA_ILi256EEESE_EEENS_12float_e5m2_tENS5_IJlSB_lEEESH_SI_NS4_8TiledMMAINS4_8MMA_AtomIJNS4_10MMA_TraitsINS4_19SM100_MMA_F8F6F4_SSEJSH_SH_fSE_SF_NS4_17integral_constantINS4_4UMMA5MajorELSP_0EEESQ_NSN_INSO_7ScaleInELSR_0EEESS_EEEEEENS4_6LayoutISC_NS5_IJNSA_ILi0EEESW_SW_EEEEENS5_IJNS4_10UnderscoreESZ_SZ_EEEEENS4_13SM90_TMA_LOADENS4_14ComposedLayoutINS4_7SwizzleILi2ELi4ELi3EEENS4_18smem_ptr_flag_bitsILi8EEENSV_INS5_IJNSA_ILi8EEESE_EEENS5_IJSE_SB_EEEEEEEvNS4_8identityES12_S1C_vS1D_EENS_8epilogue10collective18CollectiveEpilogueINS1F_23Sm100TmaWarpSpecializedILi4ELi2ELi32ELb0ELb0EEEJSG_NS5_IJNSV_ISE_SB_EES1K_EEESH_SI_SH_SI_NS1F_6fusion15FusionCallbacksIS1J_NS1M_17LinearCombinationISH_fSH_fLNS_15FloatRoundStyleE2EEESG_S1L_JEEENS4_5SM1004TMEM4LOAD26SM100_TMEM_LOAD_16dp32b32xES12_S1C_NS4_39AutoVectorizingCopyWithAssumedAlignmentILi128EEENS4_14SM90_TMA_STOREES1C_S1X_S1X_EEEvvEEEEvNT_6ParamsE,"ax",@progbits
	.align	128
.text._ZN7cutlass13device_kernelINS_4gemm6kernel13GemmUniversalIN4cute5tupleIJiiiiEEENS1_10collective13CollectiveMmaINS1_35MainloopSm100TmaUmmaWarpSpecializedILi3ELi2ELi4ENS5_IJNS4_1CILi1EEESB_SB_EEEEENS5_IJNSA_ILi64EEENSA_ILi256EEESE_EEENS_12float_e5m2_tENS5_IJlSB_lEEESH_SI_NS4_8TiledMMAINS4_8MMA_AtomIJNS4_10MMA_TraitsINS4_19SM100_MMA_F8F6F4_SSEJSH_SH_fSE_SF_NS4_17integral_constantINS4_4UMMA5MajorELSP_0EEESQ_NSN_INSO_7ScaleInELSR_0EEESS_EEEEEENS4_6LayoutISC_NS5_IJNSA_ILi0EEESW_SW_EEEEENS5_IJNS4_10UnderscoreESZ_SZ_EEEEENS4_13SM90_TMA_LOADENS4_14ComposedLayoutINS4_7SwizzleILi2ELi4ELi3EEENS4_18smem_ptr_flag_bitsILi8EEENSV_INS5_IJNSA_ILi8EEESE_EEENS5_IJSE_SB_EEEEEEEvNS4_8identityES12_S1C_vS1D_EENS_8epilogue10collective18CollectiveEpilogueINS1F_23Sm100TmaWarpSpecializedILi4ELi2ELi32ELb0ELb0EEEJSG_NS5_IJNSV_ISE_SB_EES1K_EEESH_SI_SH_SI_NS1F_6fusion15FusionCallbacksIS1J_NS1M_17LinearCombinationISH_fSH_fLNS_15FloatRoundStyleE2EEESG_S1L_JEEENS4_5SM1004TMEM4LOAD26SM100_TMEM_LOAD_16dp32b32xES12_S1C_NS4_39AutoVectorizingCopyWithAssumedAlignmentILi128EEENS4_14SM90_TMA_STOREES1C_S1X_S1X_EEEvvEEEEvNT_6ParamsE:
        .type           _ZN7cutlass13device_kernelINS_4gemm6kernel13GemmUniversalIN4cute5tupleIJiiiiEEENS1_10collective13CollectiveMmaINS1_35MainloopSm100TmaUmmaWarpSpecializedILi3ELi2ELi4ENS5_IJNS4_1CILi1EEESB_SB_EEEEENS5_IJNSA_ILi64EEENSA_ILi256EEESE_EEENS_12float_e5m2_tENS5_IJlSB_lEEESH_SI_NS4_8TiledMMAINS4_8MMA_AtomIJNS4_10MMA_TraitsINS4_19SM100_MMA_F8F6F4_SSEJSH_SH_fSE_SF_NS4_17integral_constantINS4_4UMMA5MajorELSP_0EEESQ_NSN_INSO_7ScaleInELSR_0EEESS_EEEEEENS4_6LayoutISC_NS5_IJNSA_ILi0EEESW_SW_EEEEENS5_IJNS4_10UnderscoreESZ_SZ_EEEEENS4_13SM90_TMA_LOADENS4_14ComposedLayoutINS4_7SwizzleILi2ELi4ELi3EEENS4_18smem_ptr_flag_bitsILi8EEENSV_INS5_IJNSA_ILi8EEESE_EEENS5_IJSE_SB_EEEEEEEvNS4_8identityES12_S1C_vS1D_EENS_8epilogue10collective18CollectiveEpilogueINS1F_23Sm100TmaWarpSpecializedILi4ELi2ELi32ELb0ELb0EEEJSG_NS5_IJNSV_ISE_SB_EES1K_EEESH_SI_SH_SI_NS1F_6fusion15FusionCallbacksIS1J_NS1M_17LinearCombinationISH_fSH_fLNS_15FloatRoundStyleE2EEESG_S1L_JEEENS4_5SM1004TMEM4LOAD26SM100_TMEM_LOAD_16dp32b32xES12_S1C_NS4_39AutoVectorizingCopyWithAssumedAlignmentILi128EEENS4_14SM90_TMA_STOREES1C_S1X_S1X_EEEvvEEEEvNT_6ParamsE,@function
        .size           _ZN7cutlass13device_kernelINS_4gemm6kernel13GemmUniversalIN4cute5tupleIJiiiiEEENS1_10collective13CollectiveMmaINS1_35MainloopSm100TmaUmmaWarpSpecializedILi3ELi2ELi4ENS5_IJNS4_1CILi1EEESB_SB_EEEEENS5_IJNSA_ILi64EEENSA_ILi256EEESE_EEENS_12float_e5m2_tENS5_IJlSB_lEEESH_SI_NS4_8TiledMMAINS4_8MMA_AtomIJNS4_10MMA_TraitsINS4_19SM100_MMA_F8F6F4_SSEJSH_SH_fSE_SF_NS4_17integral_constantINS4_4UMMA5MajorELSP_0EEESQ_NSN_INSO_7ScaleInELSR_0EEESS_EEEEEENS4_6LayoutISC_NS5_IJNSA_ILi0EEESW_SW_EEEEENS5_IJNS4_10UnderscoreESZ_SZ_EEEEENS4_13SM90_TMA_LOADENS4_14ComposedLayoutINS4_7SwizzleILi2ELi4ELi3EEENS4_18smem_ptr_flag_bitsILi8EEENSV_INS5_IJNSA_ILi8EEESE_EEENS5_IJSE_SB_EEEEEEEvNS4_8identityES12_S1C_vS1D_EENS_8epilogue10collective18CollectiveEpilogueINS1F_23Sm100TmaWarpSpecializedILi4ELi2ELi32ELb0ELb0EEEJSG_NS5_IJNSV_ISE_SB_EES1K_EEESH_SI_SH_SI_NS1F_6fusion15FusionCallbacksIS1J_NS1M_17LinearCombinationISH_fSH_fLNS_15FloatRoundStyleE2EEESG_S1L_JEEENS4_5SM1004TMEM4LOAD26SM100_TMEM_LOAD_16dp32b32xES12_S1C_NS4_39AutoVectorizingCopyWithAssumedAlignmentILi128EEENS4_14SM90_TMA_STOREES1C_S1X_S1X_EEEvvEEEEvNT_6ParamsE,(.L_x_167 - _ZN7cutlass13device_kernelINS_4gemm6kernel13GemmUniversalIN4cute5tupleIJiiiiEEENS1_10collective13CollectiveMmaINS1_35MainloopSm100TmaUmmaWarpSpecializedILi3ELi2ELi4ENS5_IJNS4_1CILi1EEESB_SB_EEEEENS5_IJNSA_ILi64EEENSA_ILi256EEESE_EEENS_12float_e5m2_tENS5_IJlSB_lEEESH_SI_NS4_8TiledMMAINS4_8MMA_AtomIJNS4_10MMA_TraitsINS4_19SM100_MMA_F8F6F4_SSEJSH_SH_fSE_SF_NS4_17integral_constantINS4_4UMMA5MajorELSP_0EEESQ_NSN_INSO_7ScaleInELSR_0EEESS_EEEEEENS4_6LayoutISC_NS5_IJNSA_ILi0EEESW_SW_EEEEENS5_IJNS4_10UnderscoreESZ_SZ_EEEEENS4_13SM90_TMA_LOADENS4_14ComposedLayoutINS4_7SwizzleILi2ELi4ELi3EEENS4_18smem_ptr_flag_bitsILi8EEENSV_INS5_IJNSA_ILi8EEESE_EEENS5_IJSE_SB_EEEEEEEvNS4_8identityES12_S1C_vS1D_EENS_8epilogue10collective18CollectiveEpilogueINS1F_23Sm100TmaWarpSpecializedILi4ELi2ELi32ELb0ELb0EEEJSG_NS5_IJNSV_ISE_SB_EES1K_EEESH_SI_SH_SI_NS1F_6fusion15FusionCallbacksIS1J_NS1M_17LinearCombinationISH_fSH_fLNS_15FloatRoundStyleE2EEESG_S1L_JEEENS4_5SM1004TMEM4LOAD26SM100_TMEM_LOAD_16dp32b32xES12_S1C_NS4_39AutoVectorizingCopyWithAssumedAlignmentILi128EEENS4_14SM90_TMA_STOREES1C_S1X_S1X_EEEvvEEEEvNT_6ParamsE)
        .other          _ZN7cutlass13device_kernelINS_4gemm6kernel13GemmUniversalIN4cute5tupleIJiiiiEEENS1_10collective13CollectiveMmaINS1_35MainloopSm100TmaUmmaWarpSpecializedILi3ELi2ELi4ENS5_IJNS4_1CILi1EEESB_SB_EEEEENS5_IJNSA_ILi64EEENSA_ILi256EEESE_EEENS_12float_e5m2_tENS5_IJlSB_lEEESH_SI_NS4_8TiledMMAINS4_8MMA_AtomIJNS4_10MMA_TraitsINS4_19SM100_MMA_F8F6F4_SSEJSH_SH_fSE_SF_NS4_17integral_constantINS4_4UMMA5MajorELSP_0EEESQ_NSN_INSO_7ScaleInELSR_0EEESS_EEEEEENS4_6LayoutISC_NS5_IJNSA_ILi0EEESW_SW_EEEEENS5_IJNS4_10UnderscoreESZ_SZ_EEEEENS4_13SM90_TMA_LOADENS4_14ComposedLayoutINS4_7SwizzleILi2ELi4ELi3EEENS4_18smem_ptr_flag_bitsILi8EEENSV_INS5_IJNSA_ILi8EEESE_EEENS5_IJSE_SB_EEEEEEEvNS4_8identityES12_S1C_vS1D_EENS_8epilogue10collective18CollectiveEpilogueINS1F_23Sm100TmaWarpSpecializedILi4ELi2ELi32ELb0ELb0EEEJSG_NS5_IJNSV_ISE_SB_EES1K_EEESH_SI_SH_SI_NS1F_6fusion15FusionCallbacksIS1J_NS1M_17LinearCombinationISH_fSH_fLNS_15FloatRoundStyleE2EEESG_S1L_JEEENS4_5SM1004TMEM4LOAD26SM100_TMEM_LOAD_16dp32b32xES12_S1C_NS4_39AutoVectorizingCopyWithAssumedAlignmentILi128EEENS4_14SM90_TMA_STOREES1C_S1X_S1X_EEEvvEEEEvNT_6ParamsE,@"STO_CUDA_ENTRY STV_DEFAULT"
_ZN7cutlass13device_kernelINS_4gemm6kernel13GemmUniversalIN4cute5tupleIJiiiiEEENS1_10collective13CollectiveMmaINS1_35MainloopSm100TmaUmmaWarpSpecializedILi3ELi2ELi4ENS5_IJNS4_1CILi1EEESB_SB_EEEEENS5_IJNSA_ILi64EEENSA_ILi256EEESE_EEENS_12float_e5m2_tENS5_IJlSB_lEEESH_SI_NS4_8TiledMMAINS4_8MMA_AtomIJNS4_10MMA_TraitsINS4_19SM100_MMA_F8F6F4_SSEJSH_SH_fSE_SF_NS4_17integral_constantINS4_4UMMA5MajorELSP_0EEESQ_NSN_INSO_7ScaleInELSR_0EEESS_EEEEEENS4_6LayoutISC_NS5_IJNSA_ILi0EEESW_SW_EEEEENS5_IJNS4_10UnderscoreESZ_SZ_EEEEENS4_13SM90_TMA_LOADENS4_14ComposedLayoutINS4_7SwizzleILi2ELi4ELi3EEENS4_18smem_ptr_flag_bitsILi8EEENSV_INS5_IJNSA_ILi8EEESE_EEENS5_IJSE_SB_EEEEEEEvNS4_8identityES12_S1C_vS1D_EENS_8epilogue10collective18CollectiveEpilogueINS1F_23Sm100TmaWarpSpecializedILi4ELi2ELi32ELb0ELb0EEEJSG_NS5_IJNSV_ISE_SB_EES1K_EEESH_SI_SH_SI_NS1F_6fusion15FusionCallbacksIS1J_NS1M_17LinearCombinationISH_fSH_fLNS_15FloatRoundStyleE2EEESG_S1L_JEEENS4_5SM1004TMEM4LOAD26SM100_TMEM_LOAD_16dp32b32xES12_S1C_NS4_39AutoVectorizingCopyWithAssumedAlignmentILi128EEENS4_14SM90_TMA_STOREES1C_S1X_S1X_EEEvvEEEEvNT_6ParamsE:
[----:B------:R-:W1:Y:S01]  /*0000*/  LDC R1, c[0x0][0x37c] ;  /* 0x0000df00ff017b82 */ /* 0x000e620000000800 */
[----:B------:R-:W2:Y:S01]  /*0010*/  S2R R108, SR_TID.X ;  /* 0x00000000006c7919 */ /* 0x000ea20000002100 */
[----:B------:R-:W3:Y:S01]  /*0020*/  LDCU.64 UR4, c[0x0][0x890] ;  /* 0x00011200ff0477ac */ /* 0x000ee20008000a00 */
[----:B------:R-:W-:Y:S02]  /*0030*/  PRMT R96, RZ, 0x7610, R96 ;  /* 0x00007610ff607816 */ /* 0x000fe40000000060 */
[----:B------:R-:W-:Y:S01]  /*0040*/  ELECT P5, URZ, PT ;  /* 0x0000000000ff782f */ /* 0x000fe200038a0000 */
[----:B------:R-:W4:Y:S01]  /*0050*/  LDCU.64 UR46, c[0x0][0x358] ;  /* 0x00006b00ff2e77ac */ /* 0x000f220008000a00 */
[----:B---3--:R-:W-:-:S04]  /*0060*/  UISETP.NE.U32.AND UP0, UPT, UR4, URZ, UPT ;  /* 0x000000ff0400728c */ /* 0x008fc8000bf05070 */
[----:B------:R-:W-:Y:S01]  /*0070*/  UISETP.NE.AND.EX UP0, UPT, UR5, URZ, UPT, UP0 ;  /* 0x000000ff0500728c */ /* 0x000fe2000bf05300 */
[----:B--2---:R-:W-:-:S05]  /*0080*/  SHF.R.U32.HI R101, RZ, 0x5, R108 ;  /* 0x00000005ff657819 */ /* 0x004fca000001166c */
[----:B------:R-:W2:Y:S02]  /*0090*/  SHFL.IDX PT, R0, R101, RZ, 0x1f ;  /* 0x00001fff65007589 */ /* 0x000ea400000e0000 */
[----:B--2---:R-:W-:Y:S01]  /*00a0*/  R2UR UR8, R0 ;  /* 0x00000000000872ca */ /* 0x004fe200000e0000 */
[----:B-1--4-:R-:W-:-:S14]  /*00b0*/  BRA.U UP0, `(.L_x_0) ;  /* 0x00000001002c7547 */ /* 0x012fdc000b800000 */
[----:B------:R-:W1:Y:S02]  /*00c0*/  LDCU.64 UR6, c[0x0][0x888] ;  /* 0x00011100ff0677ac */ /* 0x000e640008000a00 */
[----:B-1----:R-:W-:-:S04]  /*00d0*/  UISETP.NE.U32.AND UP0, UPT, UR6, URZ, UPT ;  /* 0x000000ff0600728c */ /* 0x002fc8000bf05070 */
[----:B------:R-:W-:-:S09]  /*00e0*/  UISETP.NE.AND.EX UP0, UPT, UR7, URZ, UPT, UP0 ;  /* 0x000000ff0700728c */ /* 0x000fd2000bf05300 */
[----:B------:R-:W-:Y:S05]  /*00f0*/  BRA.U !UP0, `(.L_x_1) ;  /* 0x0000000108107547 */ /* 0x000fea000b800000 */
[----:B------:R-:W1:Y:S02]  /*0100*/  LDC.64 R2, c[0x0][0x888] ;  /* 0x00022200ff027b82 */ /* 0x000e640000000a00 */
[----:B-1----:R1:W5:Y:S01]  /*0110*/  LDG.E R49, desc[UR46][R2.64] ;  /* 0x0000002e02317981 */ /* 0x002362000c1e1900 */
[----:B------:R-:W-:Y:S01]  /*0120*/  HFMA2 R96, -RZ, RZ, 0, 5.9604644775390625e-08 ;  /* 0x00000001ff607431 */ /* 0x000fe200000001ff */
[----:B------:R-:W-:Y:S05]  /*0130*/  BRA `(.L_x_0) ;  /* 0x00000000000c7947 */ /* 0x000fea0003800000 */
.L_x_1:
[----:B------:R-:W1:Y:S01]  /*0140*/  LDCU UR6, c[0x0][0x880] ;  /* 0x00011000ff0677ac */ /* 0x000e620008000800 */
[----:B------:R-:W-:Y:S01]  /*0150*/  HFMA2 R96, -RZ, RZ, 0, 5.9604644775390625e-08 ;  /* 0x00000001ff607431 */ /* 0x000fe200000001ff */
[----:B-1----:R-:W-:-:S07]  /*0160*/  MOV R49, UR6 ;  /* 0x0000000600317c02 */ /* 0x002fce0008000f00 */
.L_x_0:
[----:B------:R-:W2:Y:S02]  /*0170*/  LDCU.64 UR6, c[0x0][0x8b0] ;  /* 0x00011600ff0677ac */ /* 0x000ea40008000a00 */
[----:B--2---:R-:W-:-:S04]  /*0180*/  UISETP.NE.U32.AND UP0, UPT, UR6, URZ, UPT ;  /* 0x000000ff0600728c */ /* 0x004fc8000bf05070 */
[----:B------:R-:W-:-:S09]  /*0190*/  UISETP.NE.AND.EX UP0, UPT, UR7, URZ, UPT, UP0 ;  /* 0x000000ff0700728c */ /* 0x000fd2000bf05300 */
[----:B------:R-:W-:Y:S05]  /*01a0*/  BRA.U UP0, `(.L_x_2) ;  /* 0x0000000100247547 */ /* 0x000fea000b800000 */
[----:B------:R-:W2:Y:S02]  /*01b0*/  LDCU.64 UR6, c[0x0][0x8a8] ;  /* 0x00011500ff0677ac */ /* 0x000ea40008000a00 */
[----:B--2---:R-:W-:-:S04]  /*01c0*/  UISETP.NE.U32.AND UP0, UPT, UR6, URZ, UPT ;  /* 0x000000ff0600728c */ /* 0x004fc8000bf05070 */
[----:B------:R-:W-:-:S09]  /*01d0*/  UISETP.NE.AND.EX UP0, UPT, UR7, URZ, UPT, UP0 ;  /* 0x000000ff0700728c */ /* 0x000fd2000bf05300 */
[----:B------:R-:W-:Y:S05]  /*01e0*/  BRA.U !UP0, `(.L_x_3) ;  /* 0x00000001080c7547 */ /* 0x000fea000b800000 */
[----:B-1----:R-:W1:Y:S02]  /*01f0*/  LDC.64 R2, c[0x0][0x8a8] ;  /* 0x00022a00ff027b82 */ /* 0x002e640000000a00 */
[----:B-1----:R2:W5:Y:S01]  /*0200*/  LDG.E R47, desc[UR46][R2.64] ;  /* 0x0000002e022f7981 */ /* 0x002562000c1e1900 */
[----:B------:R-:W-:Y:S05]  /*0210*/  BRA `(.L_x_2) ;  /* 0x0000000000087947 */ /* 0x000fea0003800000 */
.L_x_3:
[----:B------:R-:W2:Y:S02]  /*0220*/  LDCU UR6, c[0x0][0x8a0] ;  /* 0x00011400ff0677ac */ /* 0x000ea40008000800 */
[----:B--2---:R-:W-:Y:S02]  /*0230*/  MOV R47, UR6 ;  /* 0x00000006002f7c02 */ /* 0x004fe40008000f00 */
.L_x_2:
[----:B------:R-:W-:Y:S01]  /*0240*/  IMAD.U32 R0, RZ, RZ, UR8 ;  /* 0x00000008ff007e24 */ /* 0x000fe2000f8e00ff */
[----:B------:R-:W-:Y:S04]  /*0250*/  BSSY.RECONVERGENT B0, `(.L_x_4) ;  /* 0x000000c000007945 */ /* 0x000fe80003800200 */
[C---:B------:R-:W-:Y:S02]  /*0260*/  ISETP.NE.OR P1, PT, R0.reuse, 0x1, !P5 ;  /* 0x000000010000780c */ /* 0x040fe40006f25670 */
[----:B------:R-:W-:-:S11]  /*0270*/  ISETP.NE.OR P0, PT, R0, 0x3, !P5 ;  /* 0x000000030000780c */ /* 0x000fd60006f05670 */
[----:B------:R-:W-:Y:S05]  /*0280*/  @P1 BRA `(.L_x_5) ;  /* 0x0000000000201947 */ /* 0x000fea0003800000 */
[----:B------:R-:W3:Y:S02]  /*0290*/  LDCU.64 UR6, c[0x0][0x348] ;  /* 0x00006900ff0677ac */ /* 0x000ee40008000a00 */
[----:B---3--:R-:W-:Y:S02]  /*02a0*/  UIADD3 UR10, UP1, UPT, UR6, 0x80, URZ ;  /* 0x00000080060a7890 */ /* 0x008fe4000ff3e0ff */
[----:B------:R-:W-:Y:S02]  /*02b0*/  UIADD3 UR6, UP0, UPT, UR6, 0x180, URZ ;  /* 0x0000018006067890 */ /* 0x000fe4000ff1e0ff */
[----:B------:R-:W-:Y:S02]  /*02c0*/  UIADD3.X UR11, UPT, UPT, URZ, UR7, URZ, UP1, !UPT ;  /* 0x00000007ff0b7290 */ /* 0x000fe40008ffe4ff */
[----:B------:R-:W-:-:S07]  /*02d0*/  UIADD3.X UR7, UPT, UPT, URZ, UR7, URZ, UP0, !UPT ;  /* 0x00000007ff077290 */ /* 0x000fce00087fe4ff */
[----:B------:R3:W-:Y:S02]  /*02e0*/  UTMACCTL.PF [UR10] ;  /* 0x000000000a0079b9 */ /* 0x0007e40008040000 */
[----:B------:R3:W-:Y:S02]  /*02f0*/  UTMACCTL.PF [UR6] ;  /* 0x00000000060079b9 */ /* 0x0007e40008040000 */
[----:B---3--:R-:W-:Y:S01]  /*0300*/  NOP ;  /* 0x0000000000007918 */ /* 0x008fe20000000000 */
.L_x_5:
[----:B------:R-:W-:Y:S05]  /*0310*/  BSYNC.RECONVERGENT B0 ;  /* 0x0000000000007941 */ /* 0x000fea0003800200 */
.L_x_4:
[----:B------:R-:W-:Y:S04]  /*0320*/  BSSY.RECONVERGENT B0, `(.L_x_6) ;  /* 0x000000a000007945 */ /* 0x000fe80003800200 */
        /* <DEDUP_REMOVED lines=9> */
.L_x_7:
[----:B------:R-:W-:Y:S05]  /*03c0*/  BSYNC.RECONVERGENT B0 ;  /* 0x0000000000007941 */ /* 0x000fea0003800200 */
.L_x_6:
[----:B------:R-:W3:Y:S01]  /*03d0*/  LDCU.64 UR6, c[0x0][0x888] ;  /* 0x00011100ff0677ac */ /* 0x000ee20008000a00 */
[----:B------:R-:W-:Y:S02]  /*03e0*/  UISETP.EQ.U32.AND UP1, UPT, UR4, URZ, UPT ;  /* 0x000000ff0400728c */ /* 0x000fe4000bf22070 */
[----:B------:R-:W-:Y:S02]  /*03f0*/  UPLOP3.LUT UP2, UPT, UPT, UPT, UPT, 0x80, 0x8 ;  /* 0x000000000008789c */ /* 0x000fe40003f4f070 */
[----:B---3--:R-:W-:-:S04]  /*0400*/  UISETP.NE.U32.AND UP0, UPT, UR6, URZ, UPT ;  /* 0x000000ff0600728c */ /* 0x008fc8000bf05070 */
[----:B------:R-:W-:-:S04]  /*0410*/  UISETP.NE.AND.EX UP0, UPT, UR7, URZ, UPT, UP0 ;  /* 0x000000ff0700728c */ /* 0x000fc8000bf05300 */
[----:B------:R-:W-:-:S04]  /*0420*/  UISETP.EQ.OR.EX UP3, UPT, UR5, URZ, !UP0, UP1 ;  /* 0x000000ff0500728c */ /* 0x000fc8000c762710 */
[----:B------:R-:W-:-:S05]  /*0430*/  UP2UR UR50, UPR, URZ, 0x8 ;  /* 0x00000008ff327883 */ /* 0x000fca0008000000 */
[----:B------:R-:W-:Y:S07]  /*0440*/  BRA.U !UP3, `(.L_x_8) ;  /* 0x000000010b207547 */ /* 0x000fee000b800000 */
[----:B------:R-:W-:Y:S01]  /*0450*/  UISETP.NE.U32.AND UP2, UPT, UR4, URZ, UPT ;  /* 0x000000ff0400728c */ /* 0x000fe2000bf45070 */
[----:B-----5:R-:W-:Y:S01]  /*0460*/  FSETP.NEU.AND P0, PT, R49, RZ, PT ;  /* 0x000000ff3100720b */ /* 0x020fe20003f0d000 */
[----:B------:R-:W-:Y:S02]  /*0470*/  USEL UR4, URZ, 0xffffffff, UP0 ;  /* 0xffffffffff047887 */ /* 0x000fe40008000000 */
[----:B------:R-:W-:-:S10]  /*0480*/  UISETP.NE.AND.EX UP2, UPT, UR5, URZ, UPT, UP2 ;  /* 0x000000ff0500728c */ /* 0x000fd4000bf45320 */
[----:B------:R-:W-:Y:S01]  /*0490*/  VOTEU.ANY UP1, P0 ;  /* 0x0000000000ff7886 */ /* 0x000fe20000020100 */
[----:B------:R-:W-:-:S04]  /*04a0*/  @!UP2 USEL UR4, URZ, 0xffffffff, UP1 ;  /* 0xffffffffff04a887 */ /* 0x000fc80008800000 */
[----:B------:R-:W-:-:S04]  /*04b0*/  ULOP3.LUT UR4, UR4, 0x1, URZ, 0xc0, !UPT ;  /* 0x0000000104047892 */ /* 0x000fc8000f8ec0ff */
[----:B------:R-:W-:-:S11]  /*04c0*/  UISETP.NE.U32.AND UP2, UPT, UR4, 0x1, UPT ;  /* 0x000000010400788c */ /* 0x000fd6000bf45070 */
.L_x_8:
[----:B-12---:R-:W1:Y:S01]  /*04d0*/  SHFL.IDX PT, R2, R101, RZ, 0x1f ;  /* 0x00001fff65027589 */ /* 0x006e6200000e0000 */
[----:B------:R-:W-:-:S04]  /*04e0*/  UISETP.NE.AND UP1, UPT, UR8, 0x2, UPT ;  /* 0x000000020800788c */ /* 0x000fc8000bf25270 */
[----:B------:R-:W-:Y:S01]  /*04f0*/  USEL UR6, URZ, 0x1, UP1 ;  /* 0x00000001ff067887 */ /* 0x000fe20008800000 */
[----:B-1----:R-:W-:-:S13]  /*0500*/  ISETP.NE.AND P0, PT, R2, RZ, PT ;  /* 0x000000ff0200720c */ /* 0x002fda0003f05270 */
[----:B------:R-:W-:Y:S05]  /*0510*/  @P0 BRA `(.L_x_9) ;  /* 0x0000000000400947 */ /* 0x000fea0003800000 */
[----:B------:R-:W1:Y:S01]  /*0520*/  S2UR UR5, SR_CgaCtaId ;  /* 0x00000000000579c3 */ /* 0x000e620000008800 */
[----:B------:R-:W-:Y:S01]  /*0530*/  UMOV UR7, 0x400 ;  /* 0x0000040000077882 */ /* 0x000fe20000000000 */
[----:B------:R-:W-:Y:S01]  /*0540*/  UMOV UR4, 0x1 ;  /* 0x0000000100047882 */ /* 0x000fe20000000000 */
[----:B------:R-:W-:Y:S01]  /*0550*/  ELECT P0, URZ, PT ;  /* 0x0000000000ff782f */ /* 0x000fe20003800000 */
[----:B------:R-:W-:-:S04]  /*0560*/  UIADD3 UR10, UPT, UPT, -UR4, 0x100000, URZ ;  /* 0x00100000040a7890 */ /* 0x000fc8000fffe1ff */
[----:B------:R-:W-:Y:S02]  /*0570*/  USHF.L.U32 UR11, UR10, 0xb, URZ ;  /* 0x0000000b0a0b7899 */ /* 0x000fe400080006ff */
[----:B------:R-:W-:Y:S02]  /*0580*/  USHF.L.U32 UR10, UR10, 0x1, URZ ;  /* 0x000000010a0a7899 */ /* 0x000fe400080006ff */
[----:B-1----:R-:W-:Y:S01]  /*0590*/  ULEA UR5, UR5, UR7, 0x18 ;  /* 0x0000000705057291 */ /* 0x002fe2000f8ec0ff */
[----:B------:R-:W1:Y:S11]  /*05a0*/  FENCE.VIEW.ASYNC.S ;  /* 0x00000000000073c6 */ /* 0x000e760000000000 */
[----:B-1----:R1:W2:Y:S01]  /*05b0*/  SYNCS.EXCH.64 URZ, [UR5], UR10 ;  /* 0x0000000a05ff75b2 */ /* 0x0022a20008000100 */
[----:B------:R1:W3:Y:S01]  /*05c0*/  SYNCS.EXCH.64 URZ, [UR5+0x18], UR10 ;  /* 0x0000180a05ff75b2 */ /* 0x0002e20008000100 */
[----:B------:R1:W4:Y:S01]  /*05d0*/  SYNCS.EXCH.64 URZ, [UR5+0x8], UR10 ;  /* 0x0000080a05ff75b2 */ /* 0x0003220008000100 */
[----:B------:R1:W1:Y:S01]  /*05e0*/  SYNCS.EXCH.64 URZ, [UR5+0x20], UR10 ;  /* 0x0000200a05ff75b2 */ /* 0x0002620008000100 */
[----:B------:R1:W1:Y:S01]  /*05f0*/  SYNCS.EXCH.64 URZ, [UR5+0x10], UR10 ;  /* 0x0000100a05ff75b2 */ /* 0x0002620008000100 */
[----:B------:R1:W1:Y:S01]  /*0600*/  SYNCS.EXCH.64 URZ, [UR5+0x28], UR10 ;  /* 0x0000280a05ff75b2 */ /* 0x0002620008000100 */
[----:B------:R-:W-:Y:S01]  /*0610*/  NOP ;  /* 0x0000000000007918 */ /* 0x000fe20000000000 */
.L_x_9:
[----:B------:R-:W2:Y:S01]  /*0620*/  SHFL.IDX PT, R2, R101, RZ, 0x1f ;  /* 0x00001fff65027589 */ /* 0x000ea200000e0000 */
[----:B------:R-:W-:Y:S01]  /*0630*/  NOP ;  /* 0x0000000000007918 */ /* 0x000fe20000000000 */
[----:B--2---:R-:W-:-:S13]  /*0640*/  ISETP.NE.AND P0, PT, R2, 0x1, PT ;  /* 0x000000010200780c */ /* 0x004fda0003f05270 */
[----:B------:R-:W-:Y:S05]  /*0650*/  @P0 BRA `(.L_x_10) ;  /* 0x0000000000580947 */ /* 0x000fea0003800000 */
[----:B------:R-:W2:Y:S01]  /*0660*/  S2UR UR7, SR_CgaCtaId ;  /* 0x00000000000779c3 */ /* 0x000ea20000008800 */
[----:B------:R-:W-:Y:S01]  /*0670*/  UMOV UR9, 0x400 ;  /* 0x0000040000097882 */ /* 0x000fe20000000000 */
[----:B-1----:R-:W-:Y:S01]  /*0680*/  UMOV UR5, 0x20 ;  /* 0x0000002000057882 */ /* 0x002fe20000000000 */
[----:B------:R-:W-:Y:S01]  /*0690*/  UMOV UR4, 0x80 ;  /* 0x0000008000047882 */ /* 0x000fe20000000000 */
[----:B------:R-:W-:-:S04]  /*06a0*/  UIADD3 UR10, UPT, UPT, -UR5, 0x100000, URZ ;  /* 0x00100000050a7890 */ /* 0x000fc8000fffe1ff */
[----:B------:R-:W-:Y:S02]  /*06b0*/  USHF.L.U32 UR11, UR10, 0xb, URZ ;  /* 0x0000000b0a0b7899 */ /* 0x000fe400080006ff */
[----:B------:R-:W-:Y:S02]  /*06c0*/  USHF.L.U32 UR10, UR10, 0x1, URZ ;  /* 0x000000010a0a7899 */ /* 0x000fe400080006ff */
[----:B------:R-:W-:-:S04]  /*06d0*/  UIADD3 UR4, UPT, UPT, -UR4, 0x100000, URZ ;  /* 0x0010000004047890 */ /* 0x000fc8000fffe1ff */
[----:B------:R-:W-:Y:S02]  /*06e0*/  USHF.L.U32 UR5, UR4, 0xb, URZ ;  /* 0x0000000b04057899 */ /* 0x000fe400080006ff */
[----:B------:R-:W-:Y:S01]  /*06f0*/  USHF.L.U32 UR4, UR4, 0x1, URZ ;  /* 0x0000000104047899 */ /* 0x000fe200080006ff */
[----:B------:R-:W-:Y:S01]  /*0700*/  ELECT P0, URZ, PT ;  /* 0x0000000000ff782f */ /* 0x000fe20003800000 */
[----:B--2---:R-:W-:Y:S01]  /*0710*/  ULEA UR7, UR7, UR9, 0x18 ;  /* 0x0000000907077291 */ /* 0x004fe2000f8ec0ff */
[----:B------:R-:W1:Y:S11]  /*0720*/  FENCE.VIEW.ASYNC.S ;  /* 0x00000000000073c6 */ /* 0x000e760000000000 */
[----:B-1----:R2:W1:Y:S01]  /*0730*/  SYNCS.EXCH.64 URZ, [UR7+0x30], UR10 ;  /* 0x0000300a07ff75b2 */ /* 0x0024620008000100 */
[----:B------:R2:W1:Y:S01]  /*0740*/  SYNCS.EXCH.64 URZ, [UR7+0x50], UR4 ;  /* 0x0000500407ff75b2 */ /* 0x0004620008000100 */
[----:B------:R2:W1:Y:S01]  /*0750*/  SYNCS.EXCH.64 URZ, [UR7+0x38], UR10 ;  /* 0x0000380a07ff75b2 */ /* 0x0004620008000100 */
[----:B------:R2:W1:Y:S01]  /*0760*/  SYNCS.EXCH.64 URZ, [UR7+0x58], UR4 ;  /* 0x0000580407ff75b2 */ /* 0x0004620008000100 */
[----:B------:R2:W1:Y:S01]  /*0770*/  SYNCS.EXCH.64 URZ, [UR7+0x40], UR10 ;  /* 0x0000400a07ff75b2 */ /* 0x0004620008000100 */
[----:B------:R2:W1:Y:S01]  /*0780*/  SYNCS.EXCH.64 URZ, [UR7+0x60], UR4 ;  /* 0x0000600407ff75b2 */ /* 0x0004620008000100 */
[----:B------:R2:W1:Y:S01]  /*0790*/  SYNCS.EXCH.64 URZ, [UR7+0x48], UR10 ;  /* 0x0000480a07ff75b2 */ /* 0x0004620008000100 */
[----:B------:R2:W1:Y:S02]  /*07a0*/  SYNCS.EXCH.64 URZ, [UR7+0x68], UR4 ;  /* 0x0000680407ff75b2 */ /* 0x0004640008000100 */
[----:B--2---:R-:W-:Y:S01]  /*07b0*/  NOP ;  /* 0x0000000000007918 */ /* 0x004fe20000000000 */
.L_x_10:
[----:B------:R-:W2:Y:S01]  /*07c0*/  SHFL.IDX PT, R2, R101, RZ, 0x1f ;  /* 0x00001fff65027589 */ /* 0x000ea200000e0000 */
[----:B------:R-:W-:Y:S01]  /*07d0*/  NOP ;  /* 0x0000000000007918 */ /* 0x000fe20000000000 */
[----:B--2---:R-:W-:-:S13]  /*07e0*/  ISETP.NE.AND P0, PT, R2, 0x3, PT ;  /* 0x000000030200780c */ /* 0x004fda0003f05270 */
[----:B------:R-:W-:Y:S05]  /*07f0*/  @P0 BRA `(.L_x_11) ;  /* 0x0000000000300947 */ /* 0x000fea0003800000 */
[----:B-1----:R-:W1:Y:S01]  /*0800*/  S2UR UR5, SR_CgaCtaId ;  /* 0x00000000000579c3 */ /* 0x002e620000008800 */
        /* <DEDUP_REMOVED lines=8> */
[----:B-1----:R2:W1:Y:S01]  /*0890*/  SYNCS.EXCH.64 URZ, [UR5+0x70], UR10 ;  /* 0x0000700a05ff75b2 */ /* 0x0024620008000100 */
[----:B------:R2:W1:Y:S02]  /*08a0*/  SYNCS.EXCH.64 URZ, [UR5+0x78], UR10 ;  /* 0x0000780a05ff75b2 */ /* 0x0004640008000100 */
[----:B--2---:R-:W-:Y:S01]  /*08b0*/  NOP ;  /* 0x0000000000007918 */ /* 0x004fe20000000000 */
.L_x_11:
[----:B------:R-:W2:Y:S01]  /*08c0*/  SHFL.IDX PT, R2, R101, RZ, 0x1f ;  /* 0x00001fff65027589 */ /* 0x000ea200000e0000 */
[----:B------:R-:W-:Y:S01]  /*08d0*/  NOP ;  /* 0x0000000000007918 */ /* 0x000fe20000000000 */
[----:B--2---:R-:W-:-:S13]  /*08e0*/  ISETP.NE.AND P0, PT, R2, 0x4, PT ;  /* 0x000000040200780c */ /* 0x004fda0003f05270 */
[----:B------:R-:W-:Y:S05]  /*08f0*/  @P0 BRA `(.L_x_12) ;  /* 0x00000000004c0947 */ /* 0x000fea0003800000 */
[----:B-1----:R-:W1:Y:S01]  /*0900*/  S2UR UR5, SR_CgaCtaId ;  /* 0x00000000000579c3 */ /* 0x002e620000008800 */
[----:B------:R-:W-:Y:S01]  /*0910*/  UMOV UR9, 0x100 ;  /* 0x0000010000097882 */ /* 0x000fe20000000000 */
[----:B------:R-:W-:Y:S01]  /*0920*/  UMOV UR7, 0x400 ;  /* 0x0000040000077882 */ /* 0x000fe20000000000 */
[----:B------:R-:W-:Y:S01]  /*0930*/  USEL UR9, UR9, 0xe0, UP2 ;  /* 0x000000e009097887 */ /* 0x000fe20009000000 */
[----:B------:R-:W-:Y:S01]  /*0940*/  UMOV UR4, 0x1 ;  /* 0x0000000100047882 */ /* 0x000fe20000000000 */
[----:B------:R-:W-:Y:S01]  /*0950*/  ELECT P0, URZ, PT ;  /* 0x0000000000ff782f */ /* 0x000fe20003800000 */
[----:B------:R-:W-:-:S04]  /*0960*/  UIADD3 UR10, UPT, UPT, -UR4, 0x100000, URZ ;  /* 0x00100000040a7890 */ /* 0x000fc8000fffe1ff */
[----:B------:R-:W-:Y:S02]  /*0970*/  USHF.L.U32 UR11, UR10, 0xb, URZ ;  /* 0x0000000b0a0b7899 */ /* 0x000fe400080006ff */
[----:B------:R-:W-:Y:S02]  /*0980*/  USHF.L.U32 UR10, UR10, 0x1, URZ ;  /* 0x000000010a0a7899 */ /* 0x000fe400080006ff */
[----:B------:R-:W-:-:S04]  /*0990*/  UIADD3 UR12, UPT, UPT, -UR9, 0x100000, URZ ;  /* 0x00100000090c7890 */ /* 0x000fc8000fffe1ff */
[----:B------:R-:W-:Y:S02]  /*09a0*/  USHF.L.U32 UR13, UR12, 0xb, URZ ;  /* 0x0000000b0c0d7899 */ /* 0x000fe400080006ff */
[----:B------:R-:W-:Y:S02]  /*09b0*/  USHF.L.U32 UR12, UR12, 0x1, URZ ;  /* 0x000000010c0c7899 */ /* 0x000fe400080006ff */
[----:B-1----:R-:W-:Y:S01]  /*09c0*/  ULEA UR5, UR5, UR7, 0x18 ;  /* 0x0000000705057291 */ /* 0x002fe2000f8ec0ff */
[----:B------:R-:W1:Y:S11]  /*09d0*/  FENCE.VIEW.ASYNC.S ;  /* 0x00000000000073c6 */ /* 0x000e760000000000 */
[----:B-1----:R2:W1:Y:S01]  /*09e0*/  SYNCS.EXCH.64 URZ, [UR5+0x80], UR10 ;  /* 0x0000800a05ff75b2 */ /* 0x0024620008000100 */
[----:B------:R2:W1:Y:S01]  /*09f0*/  SYNCS.EXCH.64 URZ, [UR5+0x90], UR12 ;  /* 0x0000900c05ff75b2 */ /* 0x0004620008000100 */
[----:B------:R2:W1:Y:S01]  /*0a00*/  SYNCS.EXCH.64 URZ, [UR5+0x88], UR10 ;  /* 0x0000880a05ff75b2 */ /* 0x0004620008000100 */
[----:B------:R2:W1:Y:S02]  /*0a10*/  SYNCS.EXCH.64 URZ, [UR5+0x98], UR12 ;  /* 0x0000980c05ff75b2 */ /* 0x0004640008000100 */
[----:B--2---:R-:W-:Y:S01]  /*0a20*/  NOP ;  /* 0x0000000000007918 */ /* 0x004fe20000000000 */
.L_x_12:
        /* <DEDUP_REMOVED lines=26> */
.L_x_13:
        /* <DEDUP_REMOVED lines=18> */
.L_x_14:
[----:B-1----:R-:W1:Y:S01]  /*0cf0*/  S2UR UR5, SR_CTAID.X ;  /* 0x00000000000579c3 */ /* 0x002e620000002500 */
[----:B------:R-:W-:-:S05]  /*0d00*/  CS2R.32 R95, SR_CgaSize ;  /* 0x00000000005f7805 */ /* 0x000fca0000008a00 */
[----:B------:R-:W-:-:S05]  /*0d10*/  IMAD R95, R95, -0xa0, RZ ;  /* 0xffffff605f5f7824 */ /* 0x000fca00078e02ff */
[----:B------:R-:W-:-:S14]  /*0d20*/  R2UR UR9, R95 ;  /* 0x000000005f0972ca */ /* 0x000fdc00000e0000 */
[----:B------:R-:W2:Y:S01]  /*0d30*/  LDCU UR9, c[0x0][UR9+0x2b0] ;  /* 0x00005600090977ac */ /* 0x000ea20008000800 */
[----:B------:R-:W-:Y:S01]  /*0d40*/  NOP ;  /* 0x0000000000007918 */ /* 0x000fe20000000000 */
[----:B------:R-:W-:-:S05]  /*0d50*/  CS2R.32 R95, SR_CgaSize ;  /* 0x00000000005f7805 */ /* 0x000fca0000008a00 */
[----:B------:R-:W-:-:S05]  /*0d60*/  IMAD R95, R95, -0xa0, RZ ;  /* 0xffffff605f5f7824 */ /* 0x000fca00078e02ff */
[----:B------:R-:W-:-:S14]  /*0d70*/  R2UR UR7, R95 ;  /* 0x000000005f0772ca */ /* 0x000fdc00000e0000 */
[----:B------:R-:W3:Y:S01]  /*0d80*/  LDCU UR7, c[0x0][UR7+0x2b4] ;  /* 0x00005680070777ac */ /* 0x000ee20008000800 */
[----:B------:R-:W4:Y:S08]  /*0d90*/  S2UR UR4, SR_CTAID.Y ;  /* 0x00000000000479c3 */ /* 0x000f300000002600 */
[----:B------:R-:W3:Y:S01]  /*0da0*/  LDC R10, c[0x0][0xb24] ;  /* 0x0002c900ff0a7b82 */ /* 0x000ee20000000800 */
[----:B-1----:R-:W-:-:S02]  /*0db0*/  I2FP.F32.U32 R95, UR5 ;  /* 0x00000005005f7c45 */ /* 0x002fc40008201000 */
[----:B------:R-:W-:-:S05]  /*0dc0*/  CS2R.32 R3, SR_CgaSize ;  /* 0x0000000000037805 */ /* 0x000fca0000008a00 */
[----:B------:R-:W-:-:S06]  /*0dd0*/  IMAD R3, R3, -0xa0, RZ ;  /* 0xffffff6003037824 */ /* 0x000fcc00078e02ff */
[----:B------:R-:W1:Y:S01]  /*0de0*/  LDC R3, c[0x0][R3+0x2a0] ;  /* 0x0000a80003037b82 */ /* 0x000e620000000800 */
[----:B------:R-:W-:Y:S01]  /*0df0*/  MOV R15, UR5 ;  /* 0x00000005000f7c02 */ /* 0x000fe20008000f00 */
[----:B--2---:R-:W-:Y:S01]  /*0e00*/  FMUL R95, R95, UR9 ;  /* 0x000000095f5f7c20 */ /* 0x004fe20008400000 */
[----:B----4-:R-:W-:Y:S02]  /*0e10*/  I2FP.F32.U32 R94, UR4 ;  /* 0x00000004005e7c45 */ /* 0x010fe40008201000 */
[----:B------:R-:W-:-:S05]  /*0e20*/  CS2R.32 R2, SR_CgaSize ;  /* 0x0000000000027805 */ /* 0x000fca0000008a00 */
[----:B------:R-:W-:-:S06]  /*0e30*/  IMAD R2, R2, -0xa0, RZ ;  /* 0xffffff6002027824 */ /* 0x000fcc00078e02ff */
[----:B------:R-:W2:Y:S01]  /*0e40*/  LDC R2, c[0x0][R2+0x2a4] ;  /* 0x0000a90002027b82 */ /* 0x000ea20000000800 */
[----:B------:R-:W-:Y:S01]  /*0e50*/  MOV R14, UR4 ;  /* 0x00000004000e7c02 */ /* 0x000fe20008000f00 */
[----:B------:R-:W4:Y:S01]  /*0e60*/  F2I.U32.TRUNC.NTZ R95, R95 ;  /* 0x0000005f005f7305 */ /* 0x000f22000020f000 */
[----:B---3--:R-:W-:-:S05]  /*0e70*/  FMUL R94, R94, UR7 ;  /* 0x000000075e5e7c20 */ /* 0x008fca0008400000 */
[----:B------:R-:W-:Y:S01]  /*0e80*/  BAR.SYNC.DEFER_BLOCKING 0x0 ;  /* 0x0000000000007b1d */ /* 0x000fe20000010000 */
[----:B------:R-:W-:-:S05]  /*0e90*/  ISETP.GE.AND P0, PT, R10, 0x1, PT ;  /* 0x000000010a00780c */ /* 0x000fca0003f06270 */
[----:B------:R-:W3:Y:S02]  /*0ea0*/  F2I.U32.TRUNC.NTZ R94, R94 ;  /* 0x0000005e005e7305 */ /* 0x000ee4000020f000 */
[----:B------:R-:W2:Y:S01]  /*0eb0*/  S2UR UR36, SR_CTAID.Z ;  /* 0x00000000002479c3 */ /* 0x000ea20000002700 */
[----:B----4-:R-:W-:-:S05]  /*0ec0*/  IADD3 R95, PT, PT, -R95, RZ, RZ ;  /* 0x000000ff5f5f7210 */ /* 0x010fca0007ffe1ff */
[----:B-1----:R-:W-:Y:S01]  /*0ed0*/  IMAD R95, R3, R95, UR5 ;  /* 0x00000005035f7e24 */ /* 0x002fe2000f8e025f */
[----:B---3--:R-:W-:-:S05]  /*0ee0*/  IADD3 R94, PT, PT, -R94, RZ, RZ ;  /* 0x000000ff5e5e7210 */ /* 0x008fca0007ffe1ff */
[----:B--2---:R-:W-:Y:S01]  /*0ef0*/  IMAD R94, R2, R94, UR4 ;  /* 0x00000004025e7e24 */ /* 0x004fe2000f8e025e */
[----:B------:R-:W-:Y:S06]  /*0f00*/  @!P0 BRA `(.L_x_15) ;  /* 0x0000000000b88947 */ /* 0x000fec0003800000 */
[----:B------:R-:W1:Y:S01]  /*0f10*/  LDC.64 R4, c[0x0][0xb18] ;  /* 0x0002c600ff047b82 */ /* 0x000e620000000a00 */
[----:B------:R-:W-:-:S07]  /*0f20*/  ISETP.NE.AND P0, PT, R10, 0x1, PT ;  /* 0x000000010a00780c */ /* 0x000fce0003f05270 */
[----:B------:R-:W2:Y:S08]  /*0f30*/  LDC R9, c[0x0][0xb0c] ;  /* 0x0002c300ff097b82 */ /* 0x000eb00000000800 */
[----:B------:R-:W3:Y:S08]  /*0f40*/  LDC R12, c[0x0][0x370] ;  /* 0x0000dc00ff0c7b82 */ /* 0x000ef00000000800 */
[----:B------:R-:W4:Y:S01]  /*0f50*/  LDC R11, c[0x0][0x374] ;  /* 0x0000dd00ff0b7b82 */ /* 0x000f220000000800 */
[----:B-1----:R-:W-:-:S07]  /*0f60*/  ISETP.NE.AND P1, PT, R4, 0x1, PT ;  /* 0x000000010400780c */ /* 0x002fce0003f25270 */
[----:B------:R-:W3:Y:S01]  /*0f70*/  LDC.64 R6, c[0x0][0xb10] ;  /* 0x0002c400ff067b82 */ /* 0x000ee20000000a00 */
[----:B--2---:R-:W-:-:S07]  /*0f80*/  ISETP.NE.AND P2, PT, R9, 0x1, PT ;  /* 0x000000010900780c */ /* 0x004fce0003f45270 */
[----:B------:R-:W1:Y:S08]  /*0f90*/  LDC R8, c[0x0][0xb20] ;  /* 0x0002c800ff087b82 */ /* 0x000e700000000800 */
[----:B------:R-:W2:Y:S01]  /*0fa0*/  LDC.64 R2, c[0x0][0xb28] ;  /* 0x0002ca00ff027b82 */ /* 0x000ea20000000a00 */
[----:B----4-:R-:W-:-:S04]  /*0fb0*/  IMAD.HI.U32 R13, R11, R5, RZ ;  /* 0x000000050b0d7227 */ /* 0x010fc800078e00ff */
[----:B------:R-:W-:-:S04]  /*0fc0*/  IMAD.HI.U32 R5, R14, R5, RZ ;  /* 0x000000050e057227 */ /* 0x000fc800078e00ff */
[----:B---3--:R-:W-:-:S05]  /*0fd0*/  IMAD.HI.U32 R16, R12, R6, RZ ;  /* 0x000000060c107227 */ /* 0x008fca00078e00ff */
[-C--:B------:R-:W-:Y:S01]  /*0fe0*/  @P2 SHF.R.U32.HI R12, RZ, R7.reuse, R16 ;  /* 0x00000007ff0c2219 */ /* 0x080fe20000011610 */
[----:B------:R-:W-:Y:S01]  /*0ff0*/  IMAD.HI.U32 R16, R15, R6, RZ ;  /* 0x000000060f107227 */ /* 0x000fe200078e00ff */
[-C--:B-1----:R-:W-:Y:S02]  /*1000*/  @P1 SHF.R.U32.HI R11, RZ, R8.reuse, R13 ;  /* 0x00000008ff0b1219 */ /* 0x082fe4000001160d */
[----:B------:R-:W-:Y:S02]  /*1010*/  SHF.R.U32.HI R5, RZ, R8, R5 ;  /* 0x00000008ff057219 */ /* 0x000fe40000011605 */
[----:B------:R-:W-:Y:S02]  /*1020*/  SHF.R.U32.HI R16, RZ, R7, R16 ;  /* 0x00000007ff107219 */ /* 0x000fe40000011610 */
[----:B------:R-:W-:Y:S01]  /*1030*/  SEL R5, R14, R5, !P1 ;  /* 0x000000050e057207 */ /* 0x000fe20004800000 */
[----:B--2---:R-:W-:Y:S01]  /*1040*/  IMAD.HI.U32 R13, R11, R2, RZ ;  /* 0x000000020b0d7227 */ /* 0x004fe200078e00ff */
[----:B------:R-:W-:-:S03]  /*1050*/  SEL R16, R15, R16, !P2 ;  /* 0x000000100f107207 */ /* 0x000fc60005000000 */
[----:B------:R-:W-:Y:S01]  /*1060*/  IMAD.HI.U32 R6, R12, R2, RZ ;  /* 0x000000020c067227 */ /* 0x000fe200078e00ff */
[----:B------:R-:W-:-:S04]  /*1070*/  @P0 SHF.R.U32.HI R11, RZ, R3, R13 ;  /* 0x00000003ff0b0219 */ /* 0x000fc8000001160d */
[----:B------:R-:W-:Y:S01]  /*1080*/  @P0 SHF.R.U32.HI R12, RZ, R3, R6 ;  /* 0x00000003ff0c0219 */ /* 0x000fe20000011606 */
[----:B------:R-:W-:-:S04]  /*1090*/  IMAD R11, R11, R10, RZ ;  /* 0x0000000a0b0b7224 */ /* 0x000fc800078e02ff */
[----:B------:R-:W-:Y:S01]  /*10a0*/  IMAD R6, R12, R10, RZ ;  /* 0x0000000a0c067224 */ /* 0x000fe200078e02ff */
[----:B------:R-:W-:-:S04]  /*10b0*/  ISETP.GE.AND P1, PT, R5, R11, PT ;  /* 0x0000000b0500720c */ /* 0x000fc80003f26270 */
[----:B------:R-:W-:Y:S01]  /*10c0*/  ISETP.GE.OR P1, PT, R16, R6, P1 ;  /* 0x000000061000720c */ /* 0x000fe20000f26670 */
[----:B------:R-:W-:-:S05]  /*10d0*/  IMAD.HI.U32 R6, R5, R2, RZ ;  /* 0x0000000205067227 */ /* 0x000fca00078e00ff */
[----:B------:R-:W-:-:S04]  /*10e0*/  SHF.R.U32.HI R6, RZ, R3, R6 ;  /* 0x00000003ff067219 */ /* 0x000fc80000011606 */
[----:B------:R-:W-:-:S03]  /*10f0*/  SEL R6, R5, R6, !P0 ;  /* 0x0000000605067207 */ /* 0x000fc60004000000 */
[----:B------:R-:W-:Y:S01]  /*1100*/  @!P1 IMAD.HI.U32 R7, R16, R2, RZ ;  /* 0x0000000210079227 */ /* 0x000fe200078e00ff */
[----:B------:R-:W-:-:S04]  /*1110*/  IADD3 R2, PT, PT, -R6, RZ, RZ ;  /* 0x000000ff06027210 */ /* 0x000fc80007ffe1ff */
[----:B------:R-:W-:Y:S01]  /*1120*/  @!P1 SHF.R.U32.HI R3, RZ, R3, R7 ;  /* 0x00000003ff039219 */ /* 0x000fe20000011607 */
[----:B------:R-:W-:Y:S01]  /*1130*/  IMAD R2, R10, R2, R5 ;  /* 0x000000020a027224 */ /* 0x000fe200078e0205 */
[----:B------:R-:W-:Y:S02]  /*1140*/  IADD3 R7, PT, PT, -R5, RZ, RZ ;  /* 0x000000ff05077210 */ /* 0x000fe40007ffe1ff */
[----:B------:R-:W-:-:S03]  /*1150*/  @!P1 SEL R3, R16, R3, !P0 ;  /* 0x0000000310039207 */ /* 0x000fc60004000000 */
[----:B------:R-:W-:Y:S02]  /*1160*/  IMAD R7, R4, R7, R14 ;  /* 0x0000000704077224 */ /* 0x000fe400078e020e */
[--C-:B------:R-:W-:Y:S02]  /*1170*/  @!P1 IMAD.IADD R6, R6, 0x1, -R3.reuse ;  /* 0x0000000106069824 */ /* 0x100fe400078e0a03 */
[----:B------:R-:W-:Y:S01]  /*1180*/  @!P1 IMAD R3, R2, R12, R3 ;  /* 0x0000000c02039224 */ /* 0x000fe200078e0203 */
[----:B------:R-:W-:Y:S01]  /*1190*/  IADD3 R2, PT, PT, -R16, RZ, RZ ;  /* 0x000000ff10027210 */ /* 0x000fe20007ffe1ff */
[----:B------:R-:W-:Y:S02]  /*11a0*/  @!P1 IMAD R5, R6, R10, R16 ;  /* 0x0000000a06059224 */ /* 0x000fe400078e0210 */
[----:B------:R-:W-:Y:S02]  /*11b0*/  @!P1 IMAD.MOV.U32 R16, RZ, RZ, R3 ;  /* 0x000000ffff109224 */ /* 0x000fe400078e0003 */
[----:B------:R-:W-:-:S02]  /*11c0*/  IMAD R2, R9, R2, R15 ;  /* 0x0000000209027224 */ /* 0x000fc400078e020f */
[----:B------:R-:W-:Y:S02]  /*11d0*/  IMAD R14, R5, R4, R7 ;  /* 0x00000004050e7224 */ /* 0x000fe400078e0207 */
[----:B------:R-:W-:Y:S02]  /*11e0*/  IMAD R15, R16, R9, R2 ;  /* 0x00000009100f7224 */ /* 0x000fe400078e0202 */
.L_x_15:
[----:B------:R-:W1:Y:S01]  /*11f0*/  LDCU UR4, c[0x0][0xb30] ;  /* 0x00016600ff0477ac */ /* 0x000e620008000800 */
[----:B------:R-:W2:Y:S08]  /*1200*/  S2UR UR37, SR_CgaCtaId ;  /* 0x00000000002579c3 */ /* 0x000eb00000008800 */
[----:B------:R-:W3:Y:S01]  /*1210*/  LDC R40, c[0x0][0xb24] ;  /* 0x0002c900ff287b82 */ /* 0x000ee20000000800 */
[----:B-1----:R-:W-:-:S09]  /*1220*/  UISETP.NE.AND UP1, UPT, UR4, 0x1, UPT ;  /* 0x000000010400788c */ /* 0x002fd2000bf25270 */
[----:B--2---:R-:W-:Y:S05]  /*1230*/  BRA.U UP1, `(.L_x_16) ;  /* 0x0000000101407547 */ /* 0x004fea000b800000 */
[----:B------:R-:W1:Y:S08]  /*1240*/  LDC.64 R4, c[0x0][0xb10] ;  /* 0x0002c400ff047b82 */ /* 0x000e700000000a00 */
[----:B------:R-:W2:Y:S08]  /*1250*/  LDC.64 R2, c[0x0][0xb18] ;  /* 0x0002c600ff027b82 */ /* 0x000eb00000000a00 */
[----:B------:R-:W4:Y:S08]  /*1260*/  LDC R6, c[0x0][0xb20] ;  /* 0x0002c800ff067b82 */ /* 0x000f300000000800 */
[----:B------:R-:W3:Y:S01]  /*1270*/  LDC R7, c[0x0][0xb0c] ;  /* 0x0002c300ff077b82 */ /* 0x000ee20000000800 */
[----:B-1----:R-:W-:-:S05]  /*1280*/  IMAD.HI.U32 R4, R15, R4, RZ ;  /* 0x000000040f047227 */ /* 0x002fca00078e00ff */
[----:B------:R-:W-:Y:S01]  /*1290*/  SHF.R.U32.HI R4, RZ, R5, R4 ;  /* 0x00000005ff047219 */ /* 0x000fe20000011604 */
[----:B--2---:R-:W-:Y:S01]  /*12a0*/  IMAD.HI.U32 R3, R14, R3, RZ ;  /* 0x000000030e037227 */ /* 0x004fe200078e00ff */
[----:B------:R-:W-:-:S04]  /*12b0*/  ISETP.NE.AND P0, PT, R2, 0x1, PT ;  /* 0x000000010200780c */ /* 0x000fc80003f05270 */
[----:B----4-:R-:W-:-:S04]  /*12c0*/  SHF.R.U32.HI R3, RZ, R6, R3 ;  /* 0x00000006ff037219 */ /* 0x010fc80000011603 */
[----:B------:R-:W-:Y:S02]  /*12d0*/  SEL R3, R14, R3, !P0 ;  /* 0x000000030e037207 */ /* 0x000fe40004000000 */
[----:B---3--:R-:W-:-:S04]  /*12e0*/  ISETP.NE.AND P1, PT, R7, 0x1, PT ;  /* 0x000000010700780c */ /* 0x008fc80003f25270 */
[----:B------:R-:W-:-:S05]  /*12f0*/  SEL R4, R15, R4, !P1 ;  /* 0x000000040f047207 */ /* 0x000fca0004800000 */
[----:B------:R-:W-:Y:S02]  /*1300*/  IMAD.IADD R5, R3, 0x1, -R4 ;  /* 0x0000000103057824 */ /* 0x000fe400078e0a04 */
[----:B------:R-:W-:Y:S02]  /*1310*/  IMAD.IADD R3, R4, 0x1, -R3 ;  /* 0x0000000104037824 */ /* 0x000fe400078e0a03 */
[----:B------:R-:W-:Y:S02]  /*1320*/  IMAD R15, R5, R7, R15 ;  /* 0x00000007050f7224 */ /* 0x000fe400078e020f */
[----:B------:R-:W-:-:S07]  /*1330*/  IMAD R14, R3, R2, R14 ;  /* 0x00000002030e7224 */ /* 0x000fce00078e020e */
.L_x_16:
[----:B------:R-:W-:Y:S01]  /*1340*/  BAR.SYNC.DEFER_BLOCKING 0x0 ;  /* 0x0000000000007b1d */ /* 0x000fe20000010000 */
[----:B------:R-:W-:Y:S01]  /*1350*/  UISETP.NE.AND UP1, UPT, UR8, 0x2, UPT ;  /* 0x000000020800788c */ /* 0x000fe2000bf25270 */
[----:B------:R-:W-:Y:S02]  /*1360*/  ISETP.NE.OR P5, PT, R0, 0x2, !P5 ;  /* 0x000000020000780c */ /* 0x000fe40006fa5670 */
[----:B------:R-:W-:-:S06]  /*1370*/  LOP3.LUT R2, R108, 0x1f, RZ, 0xc0, !PT ;  /* 0x0000001f6c027812 */ /* 0x000fcc00078ec0ff */
[----:B------:R-:W-:Y:S05]  /*1380*/  BRA.U UP1, `(.L_x_17) ;  /* 0x0000001101387547 */ /* 0x000fea000b800000 */
[----:B------:R-:W1:Y:S01]  /*1390*/  LDCU UR13, c[0x0][0x38c] ;  /* 0x00007180ff0d77ac */ /* 0x000e620008000800 */
[----:B------:R-:W2:Y:S01]  /*13a0*/  LDC R8, c[0x0][0x370] ;  /* 0x0000dc00ff087b82 */ /* 0x000ea20000000800 */
[----:B------:R-:W-:Y:S01]  /*13b0*/  PLOP3.LUT P1, PT, PT, PT, UP2, 0x80, 0x8 ;  /* 0x000000000008781c */ /* 0x000fe20003f2f028 */
[----:B------:R-:W-:Y:S01]  /*13c0*/  IMAD.MOV.U32 R17, RZ, RZ, 0x1 ;  /* 0x00000001ff117424 */ /* 0x000fe200078e00ff */
[----:B------:R-:W-:Y:S01]  /*13d0*/  ISETP.EQ.OR P4, PT, R2, RZ, P5 ;  /* 0x000000ff0200720c */ /* 0x000fe20002f82670 */
[----:B------:R-:W-:Y:S01]  /*13e0*/  IMAD.MOV.U32 R16, RZ, RZ, RZ ;  /* 0x000000ffff107224 */ /* 0x000fe200078e00ff */
[----:B------:R-:W-:Y:S02]  /*13f0*/  PLOP3.LUT P1, PT, P1, PT, PT, 0x8, 0x80 ;  /* 0x000000000080781c */ /* 0x000fe40000f2e170 */
[----:B------:R-:W-:Y:S01]  /*1400*/  CS2R R12, SRZ ;  /* 0x00000000000c7805 */ /* 0x000fe2000001ff00 */
[----:B------:R-:W-:Y:S01]  /*1410*/  IMAD.MOV.U32 R11, RZ, RZ, 0x1 ;  /* 0x00000001ff0b7424 */ /* 0x000fe200078e00ff */
[----:B------:R-:W4:Y:S01]  /*1420*/  LDC R0, c[0x0][0x374] ;  /* 0x0000dd00ff007b82 */ /* 0x000f220000000800 */
[----:B------:R-:W2:Y:S01]  /*1430*/  LDCU.64 UR22, c[0x0][0x348] ;  /* 0x00006900ff1677ac */ /* 0x000ea20008000a00 */
[----:B------:R-:W-:Y:S01]  /*1440*/  UMOV UR6, URZ ;  /* 0x000000ff00067c82 */ /* 0x000fe20008000000 */
[----:B-1----:R-:W-:-:S04]  /*1450*/  UIADD3 UR5, UPT, UPT, UR13, 0x3f, URZ ;  /* 0x0000003f0d057890 */ /* 0x002fc8000fffe0ff */
[----:B------:R-:W-:-:S04]  /*1460*/  USHF.R.S32.HI UR4, URZ, 0x1f, UR5 ;  /* 0x0000001fff047899 */ /* 0x000fc80008011405 */
[----:B------:R-:W-:-:S04]  /*1470*/  ULEA.HI UR4, UR4, UR5, URZ, 0x6 ;  /* 0x0000000504047291 */ /* 0x000fc8000f8f30ff */
[----:B------:R-:W-:Y:S02]  /*1480*/  USHF.R.S32.HI UR15, URZ, 0x6, UR4 ;  /* 0x00000006ff0f7899 */ /* 0x000fe40008011404 */
[----:B------:R-:W-:Y:S02]  /*1490*/  UIADD3 UR4, UPT, UPT, UR13, -0x1, URZ ;  /* 0xffffffff0d047890 */ /* 0x000fe4000fffe0ff */
[----:B------:R-:W-:Y:S02]  /*14a0*/  UISETP.LT.U32.AND UP0, UPT, UR15, 0x3, UPT ;  /* 0x000000030f00788c */ /* 0x000fe4000bf01070 */
[----:B------:R-:W-:Y:S02]  /*14b0*/  UISETP.GE.U32.AND UP1, UPT, UR4, -0x7f, UPT ;  /* 0xffffff810400788c */ /* 0x000fe4000bf26070 */
[----:B------:R-:W-:Y:S02]  /*14c0*/  USEL UR14, UR15, 0x3, UP0 ;  /* 0x000000030f0e7887 */ /* 0x000fe40008000000 */
[----:B------:R-:W-:-:S02]  /*14d0*/  UIADD3 UR13, UPT, UPT, UR13, 0x7e, URZ ;  /* 0x0000007e0d0d7890 */ /* 0x000fc4000fffe0ff */
[----:B------:R-:W-:Y:S02]  /*14e0*/  UIADD3 UR5, UPT, UPT, UR14, -0x1, URZ ;  /* 0xffffffff0e057890 */ /* 0x000fe4000fffe0ff */
[----:B------:R-:W-:-:S03]  /*14f0*/  UIADD3 UR7, UPT, UPT, UR15, -UR14, URZ ;  /* 0x8000000e0f077290 */ /* 0x000fc6000fffe0ff */
[----:B------:R-:W-:-:S04]  /*1500*/  @UP1 UIADD3 UR5, UPT, UPT, UR14, URZ, URZ ;  /* 0x000000ff0e051290 */ /* 0x000fc8000fffe0ff */
[----:B--2---:R-:W-:-:S12]  /*1510*/  UIADD3 UR5, UPT, UPT, UR5, 0x1, URZ ;  /* 0x0000000105057890 */ /* 0x004fd8000fffe0ff */
.L_x_35:
[----:B------:R-:W-:Y:S01]  /*1520*/  UISETP.NE.AND UP0, UPT, UR37, URZ, UPT ;  /* 0x000000ff2500728c */ /* 0x000fe2000bf05270 */
[----:B------:R-:W1:Y:S08]  /*1530*/  S2UR UR37, SR_CgaCtaId ;  /* 0x00000000002579c3 */ /* 0x000e700000008800 */
[----:B------:R-:W-:Y:S05]  /*1540*/  BRA.U UP0, `(.L_x_18) ;  /* 0x0000000100347547 */ /* 0x000fea000b800000 */
[----:B------:R-:W2:Y:S01]  /*1550*/  S2R R2, SR_CgaCtaId ;  /* 0x0000000000027919 */ /* 0x000ea20000008800 */
[----:B------:R-:W-:-:S04]  /*1560*/  MOV R3, 0x400 ;  /* 0x0000040000037802 */ /* 0x000fc80000000f00 */
[----:B--2---:R-:W-:Y:S02]  /*1570*/  LEA R2, R2, R3, 0x18 ;  /* 0x0000000302027211 */ /* 0x004fe400078ec0ff */
[----:B------:R-:W-:-:S03]  /*1580*/  SHF.L.U32 R3, R11, 0x1f, RZ ;  /* 0x0000001f0b037819 */ /* 0x000fc600000006ff */
[----:B------:R-:W-:-:S04]  /*1590*/  IMAD R2, R12, 0x8, R2 ;  /* 0x000000080c027824 */ /* 0x000fc800078e0202 */
[----:B------:R-:W2:Y:S02]  /*15a0*/  SYNCS.PHASECHK.TRANS64.TRYWAIT P0, [R2+URZ+0xf0], R3 ;  /* 0x0000f003020075a7 */ /* 0x000ea400080011ff */
[----:B--2---:R-:W-:Y:S05]  /*15b0*/  @!P0 BRA `(.L_x_19) ;  /* 0x0000007800288947 */ /* 0x004fea0003800000 */
.L_x_124:
[----:B------:R-:W-:Y:S01]  /*15c0*/  VIADD R12, R12, 0x1 ;  /* 0x000000010c0c7836 */ /* 0x000fe20000000000 */
[----:B------:R2:W-:Y:S04]  /*15d0*/  SYNCS.ARRIVE.TRANS64.A1T0 RZ, [R2+URZ+0xe0], RZ ;  /* 0x0000e0ff02ff79a7 */ /* 0x0005e800081000ff */
[----:B------:R-:W-:-:S04]  /*15e0*/  ISETP.NE.AND P0, PT, R12, 0x2, PT ;  /* 0x000000020c00780c */ /* 0x000fc80003f05270 */
[----:B------:R-:W-:Y:S02]  /*15f0*/  SEL R12, R12, RZ, P0 ;  /* 0x000000ff0c0c7207 */ /* 0x000fe40000000000 */
[----:B--2---:R-:W-:-:S04]  /*1600*/  SEL R2, RZ, 0x1, P0 ;  /* 0x00000001ff027807 */ /* 0x004fc80000000000 */
[----:B------:R-:W-:-:S07]  /*1610*/  LOP3.LUT R11, R11, R2, RZ, 0x3c, !PT ;  /* 0x000000020b0b7212 */ /* 0x000fce00078e3cff */
.L_x_18:
[----:B------:R-:W-:Y:S01]  /*1620*/  UMOV UR4, 0x400 ;  /* 0x0000040000047882 */ /* 0x000fe20000000000 */
[----:B------:R-:W-:Y:S01]  /*1630*/  SHF.L.U32 R2, R17, 0x1f, RZ ;  /* 0x0000001f11027819 */ /* 0x000fe200000006ff */
[----:B-1----:R-:W-:Y:S01]  /*1640*/  ULEA UR4, UR37, UR4, 0x18 ;  /* 0x0000000425047291 */ /* 0x002fe2000f8ec0ff */
[----:B------:R-:W-:Y:S01]  /*1650*/  R2UR UR35, R15 ;  /* 0x000000000f2372ca */ /* 0x000fe200000e0000 */
[----:B------:R-:W-:Y:S01]  /*1660*/  UISETP.GE.U32.AND UP0, UPT, UR13, 0x7f, UPT ;  /* 0x0000007f0d00788c */ /* 0x000fe2000bf06070 */
[----:B------:R-:W-:Y:S01]  /*1670*/  R2UR UR11, R14 ;  /* 0x000000000e0b72ca */ /* 0x000fe200000e0000 */
[----:B------:R-:W-:Y:S01]  /*1680*/  ULEA UR8, UR6, UR4, 0x3 ;  /* 0x0000000406087291 */ /* 0x000fe2000f8e18ff */
[----:B------:R-:W-:-:S08]  /*1690*/  UMOV UR24, URZ ;  /* 0x000000ff00187c82 */ /* 0x000fd00008000000 */
[----:B------:R1:W2:Y:S01]  /*16a0*/  SYNCS.PHASECHK.TRANS64.TRYWAIT P0, [UR8+0x18], R2 ;  /* 0x00001802ff0075a7 */ /* 0x0002a20008001108 */
[----:B------:R-:W-:Y:S02]  /*16b0*/  USHF.L.U32 UR35, UR35, 0x6, URZ ;  /* 0x0000000623237899 */ /* 0x000fe400080006ff */
[----:B------:R-:W-:Y:S01]  /*16c0*/  USHF.L.U32 UR11, UR11, 0x8, URZ ;  /* 0x000000080b0b7899 */ /* 0x000fe200080006ff */
[----:B------:R-:W-:Y:S11]  /*16d0*/  BRA.U !UP0, `(.L_x_20) ;  /* 0x0000000108a87547 */ /* 0x000ff6000b800000 */
[----:B------:R-:W-:Y:S01]  /*16e0*/  UMOV UR16, URZ ;  /* 0x000000ff00107c82 */ /* 0x000fe20008000000 */
[----:B------:R-:W-:-:S05]  /*16f0*/  UMOV UR17, UR6 ;  /* 0x0000000600117c82 */ /* 0x000fca0008000000 */
.L_x_25:
[----:B-1----:R-:W-:Y:S01]  /*1700*/  ULEA UR33, UR17, UR4, 0x3 ;  /* 0x0000000411217291 */ /* 0x002fe2000f8e18ff */
[----:B--2---:R-:W-:Y:S01]  /*1710*/  @!P5 MOV R3, 0x5000 ;  /* 0x000050000003d802 */ /* 0x004fe20000000f00 */
[----:B--2---:R-:W-:Y:S10]  /*1720*/  @P0 BRA `(.L_x_21) ;  /* 0x00000000000c0947 */ /* 0x004ff40003800000 */
[----:B------:R-:W-:-:S04]  /*1730*/  SHF.L.U32 R4, R17, 0x1f, RZ ;  /* 0x0000001f11047819 */ /* 0x000fc800000006ff */
[----:B------:R-:W2:Y:S02]  /*1740*/  SYNCS.PHASECHK.TRANS64.TRYWAIT P0, [UR33+0x18], R4 ;  /* 0x00001804ff0075a7 */ /* 0x000ea40008001121 */
[----:B--2---:R-:W-:Y:S05]  /*1750*/  @!P0 BRA `(.L_x_22) ;  /* 0x0000007400d48947 */ /* 0x004fea0003800000 */
.L_x_21:
[----:B------:R2:W-:Y:S01]  /*1760*/  @!P5 SYNCS.ARRIVE.TRANS64 RZ, [UR33], R3 ;  /* 0x00000003ffffd9a7 */ /* 0x0005e20008000021 */
[----:B------:R-:W-:Y:S04]  /*1770*/  BSSY.RECONVERGENT B0, `(.L_x_23) ;  /* 0x0000003000007945 */ /* 0x000fe80003800200 */
[----:B------:R-:W-:Y:S05]  /*1780*/  @P4 BRA `(.L_x_24) ;  /* 0x0000000000044947 */ /* 0x000fea0003800000 */
[----:B------:R-:W-:Y:S05]  /*1790*/  BPT.TRAP 0x1 ;  /* 0x000000040000795c */ /* 0x000fea0000300000 */
.L_x_24:
[----:B------:R-:W-:Y:S05]  /*17a0*/  BSYNC.RECONVERGENT B0 ;  /* 0x0000000000007941 */ /* 0x000fea0003800200 */
.L_x_23:
[----:B------:R-:W-:Y:S02]  /*17b0*/  UIADD3 UR6, UPT, UPT, UR17, 0x1, URZ ;  /* 0x0000000111067890 */ /* 0x000fe4000fffe0ff */
[----:B------:R-:W-:Y:S02]  /*17c0*/  ULEA UR32, UR17, UR4, 0xc ;  /* 0x0000000411207291 */ /* 0x000fe4000f8e60ff */
[----:B------:R-:W-:Y:S02]  /*17d0*/  UISETP.NE.AND UP0, UPT, UR6, 0x3, UPT ;  /* 0x000000030600788c */ /* 0x000fe4000bf05270 */
[----:B------:R-:W-:Y:S02]  /*17e0*/  UIADD3 UR26, UP1, UPT, UR22, 0x80, URZ ;  /* 0x00000080161a7890 */ /* 0x000fe4000ff3e0ff */
[----:B------:R-:W-:Y:S02]  /*17f0*/  USEL UR9, URZ, 0x1, UP0 ;  /* 0x00000001ff097887 */ /* 0x000fe40008000000 */
[----:B------:R-:W-:-:S02]  /*1800*/  USEL UR6, UR6, URZ, UP0 ;  /* 0x000000ff06067287 */ /* 0x000fc40008000000 */
[----:B------:R-:W-:Y:S02]  /*1810*/  UIADD3 UR20, UP0, UPT, UR22, 0x180, URZ ;  /* 0x0000018016147890 */ /* 0x000fe4000ff1e0ff */
[----:B------:R-:W-:Y:S01]  /*1820*/  ULEA UR8, UR6, UR4, 0x3 ;  /* 0x0000000406087291 */ /* 0x000fe2000f8e18ff */
[----:B------:R-:W-:Y:S01]  /*1830*/  LOP3.LUT R17, R17, UR9, RZ, 0x3c, !PT ;  /* 0x0000000911117c12 */ /* 0x000fe2000f8e3cff */
[----:B------:R-:W-:Y:S02]  /*1840*/  USHF.L.U32 UR34, UR16, 0x6, URZ ;  /* 0x0000000610227899 */ /* 0x000fe400080006ff */
[----:B------:R-:W-:Y:S01]  /*1850*/  UIADD3.X UR27, UPT, UPT, URZ, UR23, URZ, UP1, !UPT ;  /* 0x00000017ff1b7290 */ /* 0x000fe20008ffe4ff */
[----:B-1----:R-:W-:Y:S01]  /*1860*/  SHF.L.U32 R2, R17, 0x1f, RZ ;  /* 0x0000001f11027819 */ /* 0x002fe200000006ff */
[----:B------:R-:W-:Y:S02]  /*1870*/  UIADD3 UR32, UPT, UPT, UR32, 0x6400, URZ ;  /* 0x0000640020207890 */ /* 0x000fe4000fffe0ff */
[----:B------:R-:W-:Y:S01]  /*1880*/  UIADD3.X UR21, UPT, UPT, URZ, UR23, URZ, UP0, !UPT ;  /* 0x00000017ff157290 */ /* 0x000fe200087fe4ff */
[----:B------:R1:W1:Y:S01]  /*1890*/  SYNCS.PHASECHK.TRANS64.TRYWAIT P0, [UR8+0x18], R2 ;  /* 0x00001802ff0075a7 */ /* 0x0002620008001108 */
[----:B------:R-:W-:Y:S01]  /*18a0*/  ULEA UR8, UR17, UR4, 0xe ;  /* 0x0000000411087291 */ /* 0x000fe2000f8e70ff */
[----:B------:R-:W-:Y:S01]  /*18b0*/  UMOV UR18, 0x0 ;  /* 0x0000000000127882 */ /* 0x000fe20000000000 */
[----:B------:R-:W-:-:S02]  /*18c0*/  UMOV UR19, 0x10000000 ;  /* 0x1000000000137882 */ /* 0x000fc40000000000 */
[----:B------:R-:W-:Y:S01]  /*18d0*/  UIADD3 UR8, UPT, UPT, UR8, 0x9400, URZ ;  /* 0x0000940008087890 */ /* 0x000fe2000fffe0ff */
[----:B------:R1:W-:Y:S01]  /*18e0*/  UTMALDG.3D [UR32], [UR26], desc[UR18] ;  /* 0x000012201a0075b4 */ /* 0x0003e20008011000 */
[----:B------:R-:W-:Y:S01]  /*18f0*/  UMOV UR12, UR36 ;  /* 0x00000024000c7c82 */ /* 0x000fe20008000000 */
[----:B------:R-:W-:Y:S01]  /*1900*/  UMOV UR9, UR33 ;  /* 0x0000002100097c82 */ /* 0x000fe20008000000 */
[----:B------:R-:W-:Y:S01]  /*1910*/  UMOV UR10, UR34 ;  /* 0x00000022000a7c82 */ /* 0x000fe20008000000 */
[----:B------:R-:W-:Y:S01]  /*1920*/  UIADD3 UR16, UPT, UPT, UR16, 0x1, URZ ;  /* 0x0000000110107890 */ /* 0x000fe2000fffe0ff */
[----:B------:R-:W-:Y:S01]  /*1930*/  UMOV UR24, UR5 ;  /* 0x0000000500187c82 */ /* 0x000fe20008000000 */
[----:B------:R-:W-:Y:S02]  /*1940*/  UMOV UR17, UR6 ;  /* 0x0000000600117c82 */ /* 0x000fe40008000000 */
[----:B------:R1:W-:Y:S01]  /*1950*/  UTMALDG.3D [UR8], [UR20], desc[UR18] ;  /* 0x00001208140075b4 */ /* 0x0003e20008011000 */
[----:B------:R-:W-:-:S09]  /*1960*/  UISETP.NE.AND UP0, UPT, UR16, UR5, UPT ;  /* 0x000000051000728c */ /* 0x000fd2000bf05270 */
[----:B------:R-:W-:Y:S05]  /*1970*/  BRA.U UP0, `(.L_x_25) ;  /* 0xfffffffd00607547 */ /* 0x000fea000b83ffff */
.L_x_20:
[----:B-1----:R-:W-:Y:S01]  /*1980*/  ULEA UR8, UR6, UR4, 0x3 ;  /* 0x0000000406087291 */ /* 0x002fe2000f8e18ff */
[----:B------:R-:W-:Y:S01]  /*1990*/  SHF.L.U32 R2, R17, 0x1f, RZ ;  /* 0x0000001f11027819 */ /* 0x000fe200000006ff */
[----:B------:R-:W-:Y:S01]  /*19a0*/  @!P1 SYNCS.ARRIVE.TRANS64.A1T0 RZ, [UR4+0x78], RZ ;  /* 0x000078ffffff99a7 */ /* 0x000fe20008100004 */
[----:B------:R-:W-:-:S06]  /*19b0*/  UISETP.GT.AND UP0, UPT, UR15, UR14, UPT ;  /* 0x0000000e0f00728c */ /* 0x000fcc000bf04270 */
[----:B--2---:R1:W2:Y:S03]  /*19c0*/  SYNCS.PHASECHK.TRANS64.TRYWAIT P0, [UR8+0x18], R2 ;  /* 0x00001802ff0075a7 */ /* 0x0042a60008001108 */
[----:B------:R-:W-:Y:S05]  /*19d0*/  BRA.U !UP0, `(.L_x_26) ;  /* 0x0000000108ac7547 */ /* 0x000fea000b800000 */
[----:B------:R-:W-:Y:S01]  /*19e0*/  UIADD3 UR21, UPT, UPT, UR7, UR24, URZ ;  /* 0x0000001807157290 */ /* 0x000fe2000fffe0ff */
[----:B------:R-:W-:-:S11]  /*19f0*/  UMOV UR25, UR6 ;  /* 0x0000000600197c82 */ /* 0x000fd60008000000 */
.L_x_31:
[----:B-1----:R-:W-:Y:S01]  /*1a00*/  ULEA UR17, UR25, UR4, 0x3 ;  /* 0x0000000419117291 */ /* 0x002fe2000f8e18ff */
[----:B--2---:R-:W-:Y:S01]  /*1a10*/  @!P5 MOV R3, 0x5000 ;  /* 0x000050000003d802 */ /* 0x004fe20000000f00 */
[----:B--2---:R-:W-:Y:S10]  /*1a20*/  @P0 BRA `(.L_x_27) ;  /* 0x00000000000c0947 */ /* 0x004ff40003800000 */
[----:B------:R-:W-:-:S04]  /*1a30*/  SHF.L.U32 R4, R17, 0x1f, RZ ;  /* 0x0000001f11047819 */ /* 0x000fc800000006ff */
[----:B------:R-:W2:Y:S02]  /*1a40*/  SYNCS.PHASECHK.TRANS64.TRYWAIT P0, [UR17+0x18], R4 ;  /* 0x00001804ff0075a7 */ /* 0x000ea40008001111 */
[----:B--2---:R-:W-:Y:S05]  /*1a50*/  @!P0 BRA `(.L_x_28) ;  /* 0x00000074002c8947 */ /* 0x004fea0003800000 */
.L_x_27:
[----:B------:R2:W-:Y:S01]  /*1a60*/  @!P5 SYNCS.ARRIVE.TRANS64 RZ, [UR17], R3 ;  /* 0x00000003ffffd9a7 */ /* 0x0005e20008000011 */
[----:B------:R-:W-:Y:S04]  /*1a70*/  BSSY.RECONVERGENT B0, `(.L_x_29) ;  /* 0x0000003000007945 */ /* 0x000fe80003800200 */
[----:B------:R-:W-:Y:S05]  /*1a80*/  @P4 BRA `(.L_x_30) ;  /* 0x0000000000044947 */ /* 0x000fea0003800000 */
[----:B------:R-:W-:Y:S05]  /*1a90*/  BPT.TRAP 0x1 ;  /* 0x000000040000795c */ /* 0x000fea0000300000 */
.L_x_30:
[----:B------:R-:W-:Y:S05]  /*1aa0*/  BSYNC.RECONVERGENT B0 ;  /* 0x0000000000007941 */ /* 0x000fea0003800200 */
.L_x_29:
        /* <DEDUP_REMOVED lines=10> */
[----:B------:R-:W-:Y:S01]  /*1b50*/  UIADD3 UR16, UPT, UPT, UR16, 0x6400, URZ ;  /* 0x0000640010107890 */ /* 0x000fe2000fffe0ff */
[----:B-1----:R-:W-:Y:S01]  /*1b60*/  SHF.L.U32 R2, R17, 0x1f, RZ ;  /* 0x0000001f11027819 */ /* 0x002fe200000006ff */
[----:B------:R-:W-:Y:S02]  /*1b70*/  UIADD3.X UR31, UPT, UPT, URZ, UR23, URZ, UP1, !UPT ;  /* 0x00000017ff1f7290 */ /* 0x000fe40008ffe4ff */
[----:B------:R-:W-:Y:S01]  /*1b80*/  UIADD3.X UR29, UPT, UPT, URZ, UR23, URZ, UP0, !UPT ;  /* 0x00000017ff1d7290 */ /* 0x000fe200087fe4ff */
[----:B------:R1:W1:Y:S01]  /*1b90*/  SYNCS.PHASECHK.TRANS64.TRYWAIT P0, [UR8+0x18], R2 ;  /* 0x00001802ff0075a7 */ /* 0x0002620008001108 */
[----:B------:R-:W-:Y:S01]  /*1ba0*/  ULEA UR8, UR25, UR4, 0xe ;  /* 0x0000000419087291 */ /* 0x000fe2000f8e70ff */
[----:B------:R-:W-:Y:S01]  /*1bb0*/  UMOV UR26, 0x0 ;  /* 0x00000000001a7882 */ /* 0x000fe20000000000 */
[----:B------:R-:W-:-:S02]  /*1bc0*/  UMOV UR27, 0x10000000 ;  /* 0x10000000001b7882 */ /* 0x000fc40000000000 */
[----:B------:R-:W-:Y:S01]  /*1bd0*/  UIADD3 UR8, UPT, UPT, UR8, 0x9400, URZ ;  /* 0x0000940008087890 */ /* 0x000fe2000fffe0ff */
[----:B------:R-:W-:Y:S01]  /*1be0*/  UMOV UR19, UR35 ;  /* 0x0000002300137c82 */ /* 0x000fe20008000000 */
[----:B------:R-:W-:Y:S01]  /*1bf0*/  UMOV UR20, UR36 ;  /* 0x0000002400147c82 */ /* 0x000fe20008000000 */
[----:B------:R-:W-:Y:S01]  /*1c00*/  UMOV UR12, UR36 ;  /* 0x00000024000c7c82 */ /* 0x000fe20008000000 */
[----:B------:R-:W-:Y:S01]  /*1c10*/  UMOV UR9, UR17 ;  /* 0x0000001100097c82 */ /* 0x000fe20008000000 */
[----:B------:R-:W-:Y:S01]  /*1c20*/  UMOV UR10, UR18 ;  /* 0x00000012000a7c82 */ /* 0x000fe20008000000 */
[----:B------:R1:W-:Y:S01]  /*1c30*/  UTMALDG.3D [UR16], [UR30], desc[UR26] ;  /* 0x00001a101e0075b4 */ /* 0x0003e20008011000 */
[----:B------:R-:W-:Y:S01]  /*1c40*/  UIADD3 UR24, UPT, UPT, UR24, 0x1, URZ ;  /* 0x0000000118187890 */ /* 0x000fe2000fffe0ff */
[----:B------:R-:W-:-:S03]  /*1c50*/  UMOV UR25, UR6 ;  /* 0x0000000600197c82 */ /* 0x000fc60008000000 */
[----:B------:R-:W-:Y:S01]  /*1c60*/  UISETP.NE.AND UP0, UPT, UR24, UR21, UPT ;  /* 0x000000151800728c */ /* 0x000fe2000bf05270 */
[----:B------:R1:W-:Y:S08]  /*1c70*/  UTMALDG.3D [UR8], [UR28], desc[UR26] ;  /* 0x00001a081c0075b4 */ /* 0x0003f00008011000 */
[----:B------:R-:W-:Y:S05]  /*1c80*/  BRA.U UP0, `(.L_x_31) ;  /* 0xfffffffd005c7547 */ /* 0x000fea000b83ffff */
.L_x_26:
[C---:B-1----:R-:W-:Y:S01]  /*1c90*/  LEA R2, R16.reuse, UR4, 0x3 ;  /* 0x0000000410027c11 */ /* 0x042fe2000f8e18ff */
[----:B------:R-:W-:Y:S01]  /*1ca0*/  NOP ;  /* 0x0000000000007918 */ /* 0x000fe20000000000 */
[----:B--2---:R-:W-:Y:S02]  /*1cb0*/  SHF.L.U32 R3, R13, 0x1f, RZ ;  /* 0x0000001f0d037819 */ /* 0x004fe400000006ff */
[----:B------:R-:W-:Y:S02]  /*1cc0*/  LEA R4, R16, UR4, 0x4 ;  /* 0x0000000410047c11 */ /* 0x000fe4000f8e20ff */
[----:B------:R-:W1:Y:S02]  /*1cd0*/  SYNCS.PHASECHK.TRANS64.TRYWAIT P0, [R2+URZ+0x80], R3 ;  /* 0x00008003020075a7 */ /* 0x000e6400080011ff */
[----:B-1----:R-:W-:Y:S05]  /*1ce0*/  @!P0 BRA `(.L_x_32) ;  /* 0x0000007000a08947 */ /* 0x002fea0003800000 */
.L_x_127:
[----:B------:R-:W2:Y:S01]  /*1cf0*/  LDS.128 R4, [R4+0x110] ;  /* 0x0001100004047984 */ /* 0x000ea20000000c00 */
[----:B---3--:R-:W-:Y:S01]  /*1d00*/  ISETP.GE.AND P0, PT, R40, 0x1, PT ;  /* 0x000000012800780c */ /* 0x008fe20003f06270 */
[----:B-1----:R-:W-:Y:S01]  /*1d10*/  VIADD R2, R2, 0x90 ;  /* 0x0000009002027836 */ /* 0x002fe20000000000 */
[----:B------:R-:W-:Y:S01]  /*1d20*/  @!PT LDS RZ, [RZ] ;  /* 0x00000000fffff984 */ /* 0x000fe20000000800 */
[----:B------:R-:W-:Y:S01]  /*1d30*/  @!PT LDS RZ, [RZ] ;  /* 0x00000000fffff984 */ /* 0x000fe20000000800 */
[----:B------:R-:W-:Y:S01]  /*1d40*/  @!PT LDS RZ, [RZ] ;  /* 0x00000000fffff984 */ /* 0x000fe20000000800 */
[----:B------:R-:W-:Y:S01]  /*1d50*/  @!PT LDS RZ, [RZ] ;  /* 0x00000000fffff984 */ /* 0x000fe20000000800 */
[----:B------:R1:W-:Y:S06]  /*1d60*/  MEMBAR.ALL.CTA ;  /* 0x0000000000007992 */ /* 0x0003ec0000008000 */
[----:B-1----:R-:W1:Y:S01]  /*1d70*/  FENCE.VIEW.ASYNC.S ;  /* 0x00000000000073c6 */ /* 0x002e620000000000 */
[----:B------:R-:W-:-:S04]  /*1d80*/  PRMT R2, RZ, 0x654, R2 ;  /* 0x00000654ff027816 */ /* 0x000fc80000000002 */
[----:B-1----:R1:W-:Y:S01]  /*1d90*/  SYNCS.ARRIVE.TRANS64.RED.A1T0 RZ, [R2+URZ], RZ ;  /* 0x000000ff02ff79a7 */ /* 0x0023e200081004ff */
[----:B--2---:R-:W-:-:S13]  /*1da0*/  LOP3.LUT P2, RZ, R6, 0x1, RZ, 0xc0, !PT ;  /* 0x0000000106ff7812 */ /* 0x004fda000784c0ff */
[----:B------:R-:W-:Y:S01]  /*1db0*/  @P2 SHF.R.U32.HI R3, RZ, 0x10, R5 ;  /* 0x00000010ff032819 */ /* 0x000fe20000011605 */
[----:B------:R-:W-:Y:S01]  /*1dc0*/  VOTEU.ANY UP0, P2 ;  /* 0x0000000000ff7886 */ /* 0x000fe20001000100 */
[----:B------:R-:W-:Y:S02]  /*1dd0*/  @P2 MOV R10, R4 ;  /* 0x00000004000a2202 */ /* 0x000fe40000000f00 */
[----:B------:R-:W-:Y:S02]  /*1de0*/  @P2 R2UR.BROADCAST UR8, R3 ;  /* 0x00000000030822ca */ /* 0x000fe400008e0000 */
[----:B------:R-:W-:-:S11]  /*1df0*/  @P2 LOP3.LUT R9, R5, 0xffff, RZ, 0xc0, !PT ;  /* 0x0000ffff05092812 */ /* 0x000fd600078ec0ff */
[----:B------:R-:W-:Y:S01]  /*1e00*/  @UP0 UMOV UR36, UR8 ;  /* 0x0000000800240c82 */ /* 0x000fe20008000000 */
[----:B-1----:R-:W-:Y:S05]  /*1e10*/  @!P0 BRA `(.L_x_33) ;  /* 0x0000000000b88947 */ /* 0x002fea0003800000 */
[----:B------:R-:W4:Y:S01]  /*1e20*/  LDC.64 R4, c[0x0][0xb18] ;  /* 0x0002c600ff047b82 */ /* 0x000f220000000a00 */
[----:B------:R-:W-:-:S07]  /*1e30*/  ISETP.NE.AND P3, PT, R40, 0x1, PT ;  /* 0x000000012800780c */ /* 0x000fce0003f65270 */
[----:B------:R-:W1:Y:S08]  /*1e40*/  LDC.64 R6, c[0x0][0xb10] ;  /* 0x0002c400ff067b82 */ /* 0x000e700000000a00 */
[----:B------:R-:W2:Y:S08]  /*1e50*/  LDC R14, c[0x0][0xb20] ;  /* 0x0002c800ff0e7b82 */ /* 0x000eb00000000800 */
[----:B------:R-:W3:Y:S01]  /*1e60*/  LDC R15, c[0x0][0xb0c] ;  /* 0x0002c300ff0f7b82 */ /* 0x000ee20000000800 */
[----:B----4-:R-:W-:Y:S01]  /*1e70*/  IMAD.HI.U32 R19, R0, R5, RZ ;  /* 0x0000000500137227 */ /* 0x010fe200078e00ff */
[----:B------:R-:W-:-:S03]  /*1e80*/  ISETP.NE.AND P0, PT, R4, 0x1, PT ;  /* 0x000000010400780c */ /* 0x000fc60003f05270 */
[----:B------:R-:W-:-:S03]  /*1e90*/  IMAD.HI.U32 R5, R9, R5, RZ ;  /* 0x0000000509057227 */ /* 0x000fc600078e00ff */
[----:B------:R-:W4:Y:S01]  /*1ea0*/  LDC.64 R2, c[0x0][0xb28] ;  /* 0x0002ca00ff027b82 */ /* 0x000f220000000a00 */
[----:B-1----:R-:W-:-:S04]  /*1eb0*/  IMAD.HI.U32 R20, R8, R6, RZ ;  /* 0x0000000608147227 */ /* 0x002fc800078e00ff */
[----:B------:R-:W-:Y:S01]  /*1ec0*/  IMAD.HI.U32 R21, R10, R6, RZ ;  /* 0x000000060a157227 */ /* 0x000fe200078e00ff */
[----:B------:R-:W-:Y:S02]  /*1ed0*/  SHF.R.U32.HI R20, RZ, R7, R20 ;  /* 0x00000007ff147219 */ /* 0x000fe40000011614 */
[-C--:B--2---:R-:W-:Y:S02]  /*1ee0*/  SHF.R.U32.HI R19, RZ, R14.reuse, R19 ;  /* 0x0000000eff137219 */ /* 0x084fe40000011613 */
[----:B------:R-:W-:Y:S02]  /*1ef0*/  SHF.R.U32.HI R5, RZ, R14, R5 ;  /* 0x0000000eff057219 */ /* 0x000fe40000011605 */
[----:B------:R-:W-:Y:S02]  /*1f00*/  SEL R19, R0, R19, !P0 ;  /* 0x0000001300137207 */ /* 0x000fe40004000000 */
[----:B------:R-:W-:Y:S02]  /*1f10*/  SHF.R.U32.HI R21, RZ, R7, R21 ;  /* 0x00000007ff157219 */ /* 0x000fe40000011615 */
[----:B---3--:R-:W-:-:S02]  /*1f20*/  ISETP.NE.AND P1, PT, R15, 0x1, PT ;  /* 0x000000010f00780c */ /* 0x008fc40003f25270 */
[----:B------:R-:W-:Y:S02]  /*1f30*/  SEL R5, R9, R5, !P0 ;  /* 0x0000000509057207 */ /* 0x000fe40004000000 */
[----:B------:R-:W-:Y:S02]  /*1f40*/  SEL R20, R8, R20, !P1 ;  /* 0x0000001408147207 */ /* 0x000fe40004800000 */
[----:B------:R-:W-:Y:S01]  /*1f50*/  SEL R21, R10, R21, !P1 ;  /* 0x000000150a157207 */ /* 0x000fe20004800000 */
[----:B----4-:R-:W-:-:S04]  /*1f60*/  IMAD.HI.U32 R18, R19, R2, RZ ;  /* 0x0000000213127227 */ /* 0x010fc800078e00ff */
        /* <DEDUP_REMOVED lines=10> */
[----:B------:R-:W-:-:S04]  /*2010*/  @!P0 IMAD.HI.U32 R7, R21, R2, RZ ;  /* 0x0000000215078227 */ /* 0x000fc800078e00ff */
[----:B------:R-:W-:Y:S01]  /*2020*/  IMAD.MOV R2, RZ, RZ, -R6 ;  /* 0x000000ffff027224 */ /* 0x000fe200078e0a06 */
[----:B------:R-:W-:Y:S02]  /*2030*/  @!P0 SHF.R.U32.HI R3, RZ, R3, R7 ;  /* 0x00000003ff038219 */ /* 0x000fe40000011607 */
[----:B------:R-:W-:Y:S01]  /*2040*/  IADD3 R7, PT, PT, -R5, RZ, RZ ;  /* 0x000000ff05077210 */ /* 0x000fe20007ffe1ff */
[----:B------:R-:W-:Y:S01]  /*2050*/  IMAD R2, R40, R2, R5 ;  /* 0x0000000228027224 */ /* 0x000fe200078e0205 */
        /* <DEDUP_REMOVED lines=10> */
.L_x_33:
[----:B------:R-:W1:Y:S02]  /*2100*/  LDCU UR8, c[0x0][0xb30] ;  /* 0x00016600ff0877ac */ /* 0x000e640008000800 */
[----:B-1----:R-:W-:-:S09]  /*2110*/  UISETP.NE.AND UP0, UPT, UR8, 0x1, UPT ;  /* 0x000000010800788c */ /* 0x002fd2000bf05270 */
[----:B------:R-:W-:Y:S05]  /*2120*/  BRA.U UP0, `(.L_x_34) ;  /* 0x0000000100407547 */ /* 0x000fea000b800000 */
[----:B------:R-:W1:Y:S08]  /*2130*/  LDC.64 R4, c[0x0][0xb10] ;  /* 0x0002c400ff047b82 */ /* 0x000e700000000a00 */
[----:B------:R-:W2:Y:S08]  /*2140*/  LDC.64 R2, c[0x0][0xb18] ;  /* 0x0002c600ff027b82 */ /* 0x000eb00000000a00 */
[----:B------:R-:W3:Y:S08]  /*2150*/  LDC R6, c[0x0][0xb20] ;  /* 0x0002c800ff067b82 */ /* 0x000ef00000000800 */
[----:B------:R-:W4:Y:S01]  /*2160*/  LDC R7, c[0x0][0xb0c] ;  /* 0x0002c300ff077b82 */ /* 0x000f220000000800 */
[----:B-1----:R-:W-:-:S05]  /*2170*/  IMAD.HI.U32 R4, R10, R4, RZ ;  /* 0x000000040a047227 */ /* 0x002fca00078e00ff */
[----:B------:R-:W-:Y:S01]  /*2180*/  SHF.R.U32.HI R4, RZ, R5, R4 ;  /* 0x00000005ff047219 */ /* 0x000fe20000011604 */
[----:B--2---:R-:W-:Y:S01]  /*2190*/  IMAD.HI.U32 R3, R9, R3, RZ ;  /* 0x0000000309037227 */ /* 0x004fe200078e00ff */
[----:B------:R-:W-:-:S04]  /*21a0*/  ISETP.NE.AND P0, PT, R2, 0x1, PT ;  /* 0x000000010200780c */ /* 0x000fc80003f05270 */
[----:B---3--:R-:W-:-:S04]  /*21b0*/  SHF.R.U32.HI R3, RZ, R6, R3 ;  /* 0x00000006ff037219 */ /* 0x008fc80000011603 */
[----:B------:R-:W-:Y:S02]  /*21c0*/  SEL R3, R9, R3, !P0 ;  /* 0x0000000309037207 */ /* 0x000fe40004000000 */
[----:B----4-:R-:W-:-:S04]  /*21d0*/  ISETP.NE.AND P1, PT, R7, 0x1, PT ;  /* 0x000000010700780c */ /* 0x010fc80003f25270 */
[----:B------:R-:W-:-:S05]  /*21e0*/  SEL R4, R10, R4, !P1 ;  /* 0x000000040a047207 */ /* 0x000fca0004800000 */
[----:B------:R-:W-:Y:S02]  /*21f0*/  IMAD.IADD R5, R3, 0x1, -R4 ;  /* 0x0000000103057824 */ /* 0x000fe400078e0a04 */
[----:B------:R-:W-:Y:S02]  /*2200*/  IMAD.IADD R3, R4, 0x1, -R3 ;  /* 0x0000000104037824 */ /* 0x000fe400078e0a03 */
[----:B------:R-:W-:Y:S02]  /*2210*/  IMAD R10, R5, R7, R10 ;  /* 0x00000007050a7224 */ /* 0x000fe400078e020a */
[----:B------:R-:W-:-:S07]  /*2220*/  IMAD R9, R3, R2, R9 ;  /* 0x0000000203097224 */ /* 0x000fce00078e0209 */
.L_x_34:
[----:B------:R-:W-:Y:S01]  /*2230*/  VIADD R16, R16, 0x1 ;  /* 0x0000000110107836 */ /* 0x000fe20000000000 */
[----:B------:R-:W-:Y:S01]  /*2240*/  PLOP3.LUT P1, PT, PT, PT, PT, 0x80, 0x8 ;  /* 0x000000000008781c */ /* 0x000fe20003f2f070 */
[----:B------:R-:W-:Y:S02]  /*2250*/  IMAD.IADD R15, R10, 0x1, R95 ;  /* 0x000000010a0f7824 */ /* 0x000fe400078e025f */
[----:B------:R-:W-:Y:S01]  /*2260*/  IMAD.IADD R14, R9, 0x1, R94 ;  /* 0x00000001090e7824 */ /* 0x000fe200078e025e */
[----:B------:R-:W-:-:S04]  /*2270*/  ISETP.NE.AND P0, PT, R16, 0x2, PT ;  /* 0x000000021000780c */ /* 0x000fc80003f05270 */
[----:B------:R-:W-:Y:S02]  /*2280*/  SEL R2, RZ, 0x1, P0 ;  /* 0x00000001ff027807 */ /* 0x000fe40000000000 */
[----:B------:R-:W-:Y:S02]  /*2290*/  SEL R16, R16, RZ, P0 ;  /* 0x000000ff10107207 */ /* 0x000fe40000000000 */
[----:B------:R-:W-:Y:S01]  /*22a0*/  LOP3.LUT R13, R13, R2, RZ, 0x3c, !PT ;  /* 0x000000020d0d7212 */ /* 0x000fe200078e3cff */
[----:B------:R-:W-:Y:S06]  /*22b0*/  @P2 BRA `(.L_x_35) ;  /* 0xfffffff000982947 */ /* 0x000fec000383ffff */
[----:B------:R-:W-:Y:S01]  /*22c0*/  UIADD3 UR4, UPT, UPT, UR4, 0x18, URZ ;  /* 0x0000001804047890 */ /* 0x000fe2000fffe0ff */
[----:B------:R-:W-:-:S03]  /*22d0*/  SHF.L.U32 R2, R17, 0x1f, RZ ;  /* 0x0000001f11027819 */ /* 0x000fc600000006ff */
[----:B------:R-:W-:-:S09]  /*22e0*/  ULEA UR5, UR6, UR4, 0x3 ;  /* 0x0000000406057291 */ /* 0x000fd2000f8e18ff */
[----:B------:R-:W1:Y:S02]  /*22f0*/  SYNCS.PHASECHK.TRANS64.TRYWAIT P0, [UR5], R2 ;  /* 0x00000002ff0075a7 */ /* 0x000e640008001105 */
[----:B-1----:R-:W-:Y:S05]  /*2300*/  @!P0 BRA `(.L_x_36) ;  /* 0x0000006c002c8947 */ /* 0x002fea0003800000 */
.L_x_129:
[----:B------:R-:W-:-:S04]  /*2310*/  UIADD3 UR6, UPT, UPT, UR6, 0x1, URZ ;  /* 0x0000000106067890 */ /* 0x000fc8000fffe0ff */
[----:B------:R-:W-:-:S04]  /*2320*/  UISETP.NE.AND UP0, UPT, UR6, 0x3, UPT ;  /* 0x000000030600788c */ /* 0x000fc8000bf05270 */
[----:B------:R-:W-:Y:S02]  /*2330*/  USEL UR7, URZ, 0x1, UP0 ;  /* 0x00000001ff077887 */ /* 0x000fe40008000000 */
[----:B------:R-:W-:-:S04]  /*2340*/  USEL UR6, UR6, URZ, UP0 ;  /* 0x000000ff06067287 */ /* 0x000fc80008000000 */
[----:B------:R-:W-:Y:S01]  /*2350*/  ULEA UR5, UR6, UR4, 0x3 ;  /* 0x0000000406057291 */ /* 0x000fe2000f8e18ff */
[----:B------:R-:W-:-:S04]  /*2360*/  LOP3.LUT R17, R17, UR7, RZ, 0x3c, !PT ;  /* 0x0000000711117c12 */ /* 0x000fc8000f8e3cff */
[----:B-1----:R-:W-:-:S04]  /*2370*/  SHF.L.U32 R2, R17, 0x1f, RZ ;  /* 0x0000001f11027819 */ /* 0x002fc800000006ff */
[----:B------:R-:W1:Y:S02]  /*2380*/  SYNCS.PHASECHK.TRANS64.TRYWAIT P0, [UR5], R2 ;  /* 0x00000002ff0075a7 */ /* 0x000e640008001105 */
[----:B-1----:R-:W-:Y:S05]  /*2390*/  @!P0 BRA `(.L_x_37) ;  /* 0x0000006c00208947 */ /* 0x002fea0003800000 */
.L_x_131:
[----:B------:R-:W-:-:S04]  /*23a0*/  UIADD3 UR6, UPT, UPT, UR6, 0x1, URZ ;  /* 0x0000000106067890 */ /* 0x000fc8000fffe0ff */
[----:B------:R-:W-:-:S04]  /*23b0*/  UISETP.NE.AND UP0, UPT, UR6, 0x3, UPT ;  /* 0x000000030600788c */ /* 0x000fc8000bf05270 */
[----:B------:R-:W-:Y:S02]  /*23c0*/  USEL UR5, URZ, 0x1, UP0 ;  /* 0x00000001ff057887 */ /* 0x000fe40008000000 */
[----:B------:R-:W-:-:S04]  /*23d0*/  USEL UR6, UR6, URZ, UP0 ;  /* 0x000000ff06067287 */ /* 0x000fc80008000000 */
[----:B------:R-:W-:Y:S01]  /*23e0*/  ULEA UR6, UR6, UR4, 0x3 ;  /* 0x0000000406067291 */ /* 0x000fe2000f8e18ff */
[----:B-1----:R-:W-:-:S04]  /*23f0*/  LOP3.LUT R2, R17, UR5, RZ, 0x3c, !PT ;  /* 0x0000000511027c12 */ /* 0x002fc8000f8e3cff */
[----:B------:R-:W-:Y:S01]  /*2400*/  SHF.L.U32 R2, R2, 0x1f, RZ ;  /* 0x0000001f02027819 */ /* 0x000fe200000006ff */
[----:B----4-:R-:W-:-:S07]  /*2410*/  IMAD.U32 R0, RZ, RZ, UR6 ;  /* 0x00000006ff007e24 */ /* 0x010fce000f8e00ff */
.L_x_38:
[----:B-1----:R1:W2:Y:S02]  /*2420*/  SYNCS.PHASECHK.TRANS64.TRYWAIT P0, [R0+URZ], R2 ;  /* 0x00000002000075a7 */ /* 0x0022a400080011ff */
[----:B--2---:R-:W-:Y:S05]  /*2430*/  @!P0 NANOSLEEP.SYNCS 0x989680 ;  /* 0x009896800000895d */ /* 0x004fea0003900000 */
[----:B------:R-:W2:Y:S02]  /*2440*/  @!P0 SYNCS.PHASECHK.TRANS64 P0, [R0+URZ], R2 ;  /* 0x00000002000085a7 */ /* 0x000ea400080010ff */
[----:B--2---:R-:W-:Y:S05]  /*2450*/  @P0 EXIT ;  /* 0x000000000000094d */ /* 0x004fea0003800000 */
[----:B------:R-:W-:Y:S05]  /*2460*/  BRA `(.L_x_38) ;  /* 0xfffffffc00ec7947 */ /* 0x000fea000383ffff */
.L_x_17:
[----:B------:R-:W-:-:S04]  /*2470*/  UISETP.NE.AND UP1, UPT, UR37, URZ, UPT ;  /* 0x000000ff2500728c */ /* 0x000fc8000bf25270 */
[----:B------:R-:W-:-:S09]  /*2480*/  UISETP.NE.OR UP1, UPT, UR8, 0x1, UP1 ;  /* 0x000000010800788c */ /* 0x000fd20008f25670 */
[----:B------:R-:W-:Y:S05]  /*2490*/  BRA.U UP1, `(.L_x_39) ;  /* 0x0000000501487547 */ /* 0x000fea000b800000 */
[----:B------:R-:W-:Y:S01]  /*24a0*/  ISETP.NE.AND P2, PT, R2, RZ, PT ;  /* 0x000000ff0200720c */ /* 0x000fe20003f45270 */
[----:B------:R-:W-:Y:S01]  /*24b0*/  IMAD.MOV.U32 R12, RZ, RZ, 0x1 ;  /* 0x00000001ff0c7424 */ /* 0x000fe200078e00ff */
[----:B------:R-:W-:Y:S02]  /*24c0*/  CS2R R10, SRZ ;  /* 0x00000000000a7805 */ /* 0x000fe4000001ff00 */
[----:B------:R-:W-:Y:S01]  /*24d0*/  CS2R R8, SRZ ;  /* 0x0000000000087805 */ /* 0x000fe2000001ff00 */
[----:B------:R-:W-:Y:S01]  /*24e0*/  UMOV UR4, 0x400 ;  /* 0x0000040000047882 */ /* 0x000fe20000000000 */
[----:B------:R-:W-:Y:S01]  /*24f0*/  UMOV UR6, URZ ;  /* 0x000000ff00067c82 */ /* 0x000fe20008000000 */
[----:B------:R-:W-:-:S12]  /*2500*/  ULEA UR37, UR37, UR4, 0x18 ;  /* 0x0000000425257291 */ /* 0x000fd8000f8ec0ff */
.L_x_43:
[----:B------:R-:W-:Y:S02]  /*2510*/  LEA R0, R8, UR37, 0x3 ;  /* 0x0000002508007c11 */ /* 0x000fe4000f8e18ff */
[----:B------:R-:W-:-:S03]  /*2520*/  SHF.L.U32 R4, R9, 0x1f, RZ ;  /* 0x0000001f09047819 */ /* 0x000fc600000006ff */
[----:B------:R-:W-:Y:S01]  /*2530*/  VIADD R5, R0, 0xf0 ;  /* 0x000000f000057836 */ /* 0x000fe20000000000 */
[----:B------:R-:W1:Y:S02]  /*2540*/  SYNCS.PHASECHK.TRANS64.TRYWAIT P0, [R0+URZ+0xe0], R4 ;  /* 0x0000e004000075a7 */ /* 0x000e6400080011ff */
[----:B-1----:R-:W-:Y:S05]  /*2550*/  @!P0 BRA `(.L_x_40) ;  /* 0x0000006800c88947 */ /* 0x002fea0003800000 */
.L_x_132:
[----:B------:R-:W-:Y:S01]  /*2560*/  ULEA UR5, UR6, UR37, 0x3 ;  /* 0x0000002506057291 */ /* 0x000fe2000f8e18ff */
[----:B-1----:R-:W-:Y:S01]  /*2570*/  PRMT R0, RZ, 0x654, R5 ;  /* 0x00000654ff007816 */ /* 0x002fe20000000005 */
[----:B------:R-:W-:Y:S01]  /*2580*/  @!P2 IMAD.MOV.U32 R4, RZ, RZ, 0x10 ;  /* 0x00000010ff04a424 */ /* 0x000fe200078e00ff */
[----:B------:R-:W-:Y:S01]  /*2590*/  SHF.L.U32 R5, R12, 0x1f, RZ ;  /* 0x0000001f0c057819 */ /* 0x000fe200000006ff */
[----:B------:R-:W-:Y:S01]  /*25a0*/  UIADD3 UR4, UPT, UPT, UR5, 0x80, URZ ;  /* 0x0000008005047890 */ /* 0x000fe2000fffe0ff */
[----:B------:R1:W-:Y:S05]  /*25b0*/  SYNCS.ARRIVE.TRANS64.RED.A1T0 RZ, [R0+URZ], RZ ;  /* 0x000000ff00ff79a7 */ /* 0x0003ea00081004ff */
[----:B------:R-:W-:Y:S01]  /*25c0*/  IMAD.U32 R6, RZ, RZ, UR4 ;  /* 0x00000004ff067e24 */ /* 0x000fe2000f8e00ff */
[----:B------:R-:W2:Y:S04]  /*25d0*/  SYNCS.PHASECHK.TRANS64.TRYWAIT P0, [UR5+0x90], R5 ;  /* 0x00009005ff0075a7 */ /* 0x000ea80008001105 */
[----:B------:R-:W-:Y:S01]  /*25e0*/  PRMT R6, R2, 0x654, R6 ;  /* 0x0000065402067816 */ /* 0x000fe20000000006 */
[----:B-12---:R-:W-:Y:S06]  /*25f0*/  @!P0 BRA `(.L_x_41) ;  /* 0x0000006800b48947 */ /* 0x006fec0003800000 */
.L_x_134:
[----:B------:R-:W-:Y:S01]  /*2600*/  ULEA UR4, UR6, UR37, 0x4 ;  /* 0x0000002506047291 */ /* 0x000fe2000f8e20ff */
[----:B------:R-:W-:Y:S01]  /*2610*/  SEL R3, R6, R3, !P2 ;  /* 0x0000000306037207 */ /* 0x000fe20005000000 */
[----:B------:R-:W-:Y:S01]  /*2620*/  UIADD3 UR5, UPT, UPT, UR5, 0x80, URZ ;  /* 0x0000008005057890 */ /* 0x000fe2000fffe0ff */
[----:B-1----:R-:W-:Y:S01]  /*2630*/  LEA R0, R11, UR37, 0x3 ;  /* 0x000000250b007c11 */ /* 0x002fe2000f8e18ff */
[----:B------:R-:W-:Y:S01]  /*2640*/  UIADD3 UR4, UPT, UPT, UR4, 0x110, URZ ;  /* 0x0000011004047890 */ /* 0x000fe2000fffe0ff */
[----:B------:R1:W-:Y:S01]  /*2650*/  @!P2 SYNCS.ARRIVE.TRANS64.RED RZ, [R3+URZ], R4 ;  /* 0x0000000403ffa9a7 */ /* 0x0003e200080004ff */
[----:B------:R-:W-:Y:S01]  /*2660*/  UIADD3 UR6, UPT, UPT, UR6, 0x1, URZ ;  /* 0x0000000106067890 */ /* 0x000fe2000fffe0ff */
[----:B------:R-:W-:-:S03]  /*2670*/  VIADD R8, R8, 0x1 ;  /* 0x0000000108087836 */ /* 0x000fc60000000000 */
[----:B------:R-:W-:Y:S02]  /*2680*/  UISETP.NE.AND UP0, UPT, UR6, 0x2, UPT ;  /* 0x000000020600788c */ /* 0x000fe4000bf05270 */
[----:B------:R-:W-:Y:S01]  /*2690*/  ISETP.NE.AND P0, PT, R8, 0x2, PT ;  /* 0x000000020800780c */ /* 0x000fe20003f05270 */
[----:B------:R-:W-:Y:S06]  /*26a0*/  UGETNEXTWORKID.BROADCAST [UR4], [UR5] ;  /* 0x00000000040073ca */ /* 0x000fec0008000100 */
[----:B------:R-:W-:Y:S02]  /*26b0*/  USEL UR4, URZ, 0x1, UP0 ;  /* 0x00000001ff047887 */ /* 0x000fe40008000000 */
[----:B------:R-:W-:-:S04]  /*26c0*/  USEL UR6, UR6, URZ, UP0 ;  /* 0x000000ff06067287 */ /* 0x000fc80008000000 */
[----:B------:R-:W-:Y:S02]  /*26d0*/  LOP3.LUT R12, R12, UR4, RZ, 0x3c, !PT ;  /* 0x000000040c0c7c12 */ /* 0x000fe4000f8e3cff */
[----:B-1----:R-:W-:-:S04]  /*26e0*/  SHF.L.U32 R4, R10, 0x1f, RZ ;  /* 0x0000001f0a047819 */ /* 0x002fc800000006ff */
[----:B------:R-:W1:Y:S02]  /*26f0*/  SYNCS.PHASECHK.TRANS64.TRYWAIT P1, [R0+URZ+0x80], R4 ;  /* 0x00008004000075a7 */ /* 0x000e6400080211ff */
[----:B-1----:R-:W-:Y:S05]  /*2700*/  @!P1 BRA `(.L_x_42) ;  /* 0x0000006800889947 */ /* 0x002fea0003800000 */
.L_x_135:
[C---:B-1----:R-:W-:Y:S01]  /*2710*/  LEA R4, R11.reuse, UR37, 0x4 ;  /* 0x000000250b047c11 */ /* 0x042fe2000f8e20ff */
[----:B------:R-:W-:Y:S01]  /*2720*/  VIADD R0, R0, 0x90 ;  /* 0x0000009000007836 */ /* 0x000fe20000000000 */
[----:B------:R-:W-:Y:S01]  /*2730*/  SEL R8, R8, RZ, P0 ;  /* 0x000000ff08087207 */ /* 0x000fe20000000000 */
[----:B------:R-:W-:-:S03]  /*2740*/  VIADD R11, R11, 0x1 ;  /* 0x000000010b0b7836 */ /* 0x000fc60000000000 */
[----:B------:R-:W1:Y:S01]  /*2750*/  LDS.128 R4, [R4+0x110] ;  /* 0x0001100004047984 */ /* 0x000e620000000c00 */
[----:B------:R-:W-:Y:S02]  /*2760*/  PRMT R0, RZ, 0x654, R0 ;  /* 0x00000654ff007816 */ /* 0x000fe40000000000 */
[C---:B------:R-:W-:Y:S01]  /*2770*/  ISETP.NE.AND P1, PT, R11.reuse, 0x2, PT ;  /* 0x000000020b00780c */ /* 0x040fe20003f25270 */
[----:B------:R-:W-:Y:S01]  /*2780*/  @!PT LDS RZ, [RZ] ;  /* 0x00000000fffff984 */ /* 0x000fe20000000800 */
[----:B------:R-:W-:Y:S01]  /*2790*/  @!PT LDS RZ, [RZ] ;  /* 0x00000000fffff984 */ /* 0x000fe20000000800 */
[----:B------:R-:W-:Y:S01]  /*27a0*/  @!PT LDS RZ, [RZ] ;  /* 0x00000000fffff984 */ /* 0x000fe20000000800 */
[----:B------:R-:W-:Y:S01]  /*27b0*/  @!PT LDS RZ, [RZ] ;  /* 0x00000000fffff984 */ /* 0x000fe20000000800 */
[----:B------:R2:W-:Y:S06]  /*27c0*/  MEMBAR.ALL.CTA ;  /* 0x0000000000007992 */ /* 0x0005ec0000008000 */
[----:B--2---:R-:W2:Y:S01]  /*27d0*/  FENCE.VIEW.ASYNC.S ;  /* 0x00000000000073c6 */ /* 0x004ea20000000000 */
[----:B------:R-:W-:Y:S01]  /*27e0*/  SEL R11, R11, RZ, P1 ;  /* 0x000000ff0b0b7207 */ /* 0x000fe20000800000 */
[----:B--2---:R2:W-:Y:S01]  /*27f0*/  SYNCS.ARRIVE.TRANS64.RED.A1T0 RZ, [R0+URZ], RZ ;  /* 0x000000ff00ff79a7 */ /* 0x0045e200081004ff */
[----:B-1----:R-:W-:-:S02]  /*2800*/  LOP3.LUT P3, RZ, R6, 0x1, RZ, 0xc0, !PT ;  /* 0x0000000106ff7812 */ /* 0x002fc4000786c0ff */
[----:B------:R-:W-:-:S04]  /*2810*/  SEL R4, RZ, 0x1, P1 ;  /* 0x00000001ff047807 */ /* 0x000fc80000800000 */
[----:B------:R-:W-:Y:S02]  /*2820*/  LOP3.LUT R10, R10, R4, RZ, 0x3c, !PT ;  /* 0x000000040a0a7212 */ /* 0x000fe400078e3cff */
[----:B--2---:R-:W-:-:S04]  /*2830*/  SEL R0, RZ, 0x1, P0 ;  /* 0x00000001ff007807 */ /* 0x004fc80000000000 */
[----:B------:R-:W-:Y:S01]  /*2840*/  LOP3.LUT R9, R9, R0, RZ, 0x3c, !PT ;  /* 0x0000000009097212 */ /* 0x000fe200078e3cff */
[----:B------:R-:W-:Y:S06]  /*2850*/  @P3 BRA `(.L_x_43) ;  /* 0xfffffffc002c3947 */ /* 0x000fec000383ffff */
[----:B------:R-:W-:Y:S01]  /*2860*/  ULEA UR5, UR6, UR37, 0x3 ;  /* 0x0000002506057291 */ /* 0x000fe2000f8e18ff */
[----:B------:R-:W-:-:S08]  /*2870*/  SHF.L.U32 R2, R12, 0x1f, RZ ;  /* 0x0000001f0c027819 */ /* 0x000fd000000006ff */
[----:B------:R-:W1:Y:S02]  /*2880*/  SYNCS.PHASECHK.TRANS64 P0, [UR5+0x90], R2 ;  /* 0x00009002ff0075a7 */ /* 0x000e640008001005 */
[----:B-1----:R-:W-:Y:S05]  /*2890*/  @P0 BRA `(.L_x_44) ;  /* 0x0000000000080947 */ /* 0x002fea0003800000 */
[----:B------:R-:W1:Y:S02]  /*28a0*/  SYNCS.PHASECHK.TRANS64.TRYWAIT P0, [UR5+0x90], R2 ;  /* 0x00009002ff0075a7 */ /* 0x000e640008001105 */
[----:B-1----:R-:W-:Y:S05]  /*28b0*/  @!P0 BRA `(.L_x_45) ;  /* 0x0000006800308947 */ /* 0x002fea0003800000 */
.L_x_44:
[----:B------:R-:W-:-:S04]  /*28c0*/  UIADD3 UR4, UPT, UPT, UR6, 0x1, URZ ;  /* 0x0000000106047890 */ /* 0x000fc8000fffe0ff */
[----:B------:R-:W-:-:S04]  /*28d0*/  UISETP.NE.AND UP0, UPT, UR4, 0x2, UPT ;  /* 0x000000020400788c */ /* 0x000fc8000bf05270 */
[----:B------:R-:W-:Y:S02]  /*28e0*/  USEL UR7, URZ, 0x1, UP0 ;  /* 0x00000001ff077887 */ /* 0x000fe40008000000 */
[----:B------:R-:W-:-:S04]  /*28f0*/  USEL UR4, UR4, URZ, UP0 ;  /* 0x000000ff04047287 */ /* 0x000fc80008000000 */
[----:B------:R-:W-:Y:S01]  /*2900*/  ULEA UR4, UR4, UR37, 0x3 ;  /* 0x0000002504047291 */ /* 0x000fe2000f8e18ff */
[----:B-1----:R-:W-:-:S04]  /*2910*/  LOP3.LUT R2, R12, UR7, RZ, 0x3c, !PT ;  /* 0x000000070c027c12 */ /* 0x002fc8000f8e3cff */
[----:B------:R-:W-:-:S04]  /*2920*/  SHF.L.U32 R0, R2, 0x1f, RZ ;  /* 0x0000001f02007819 */ /* 0x000fc800000006ff */
[----:B------:R-:W1:Y:S02]  /*2930*/  SYNCS.PHASECHK.TRANS64 P0, [UR4+0x90], R0 ;  /* 0x00009000ff0075a7 */ /* 0x000e640008001004 */
[----:B-1----:R-:W-:Y:S05]  /*2940*/  @P0 EXIT ;  /* 0x000000000000094d */ /* 0x002fea0003800000 */
[----:B------:R-:W-:Y:S02]  /*2950*/  SHF.L.U32 R2, R2, 0x1f, RZ ;  /* 0x0000001f02027819 */ /* 0x000fe400000006ff */
[----:B------:R-:W-:-:S07]  /*2960*/  MOV R0, UR4 ;  /* 0x0000000400007c02 */ /* 0x000fce0008000f00 */
.L_x_46:
[----:B-1----:R1:W2:Y:S02]  /*2970*/  SYNCS.PHASECHK.TRANS64.TRYWAIT P0, [R0+URZ+0x90], R2 ;  /* 0x00009002000075a7 */ /* 0x0022a400080011ff */
[----:B--2---:R-:W-:Y:S05]  /*2980*/  @!P0 NANOSLEEP.SYNCS 0x989680 ;  /* 0x009896800000895d */ /* 0x004fea0003900000 */
[----:B------:R-:W2:Y:S02]  /*2990*/  @!P0 SYNCS.PHASECHK.TRANS64 P0, [R0+URZ+0x90], R2 ;  /* 0x00009002000085a7 */ /* 0x000ea400080010ff */
[----:B--2---:R-:W-:Y:S05]  /*29a0*/  @P0 EXIT ;  /* 0x000000000000094d */ /* 0x004fea0003800000 */
[----:B------:R-:W-:Y:S05]  /*29b0*/  BRA `(.L_x_46) ;  /* 0xfffffffc00ec7947 */ /* 0x000fea000383ffff */
.L_x_39:
[----:B------:R-:W-:-:S09]  /*29c0*/  UISETP.NE.AND UP1, UPT, UR8, URZ, UPT ;  /* 0x000000ff0800728c */ /* 0x000fd2000bf25270 */
[----:B------:R-:W-:Y:S05]  /*29d0*/  BRA.U UP1, `(.L_x_47) ;  /* 0x0000000d01947547 */ /* 0x000fea000b800000 */
[----:B------:R-:W-:Y:S01]  /*29e0*/  UMOV UR4, 0x40 ;  /* 0x0000004000047882 */ /* 0x000fe20000000000 */
[----:B------:R-:W-:Y:S01]  /*29f0*/  NOP ;  /* 0x0000000000007918 */ /* 0x000fe20000000000 */
[----:B------:R-:W-:Y:S01]  /*2a00*/  ULEA UR4, UR37, UR4, 0x18 ;  /* 0x0000000425047291 */ /* 0x000fe2000f8ec0ff */
[----:B------:R-:W-:Y:S02]  /*2a10*/  UMOV UR5, 0x400 ;  /* 0x0000040000057882 */ /* 0x000fe40000000000 */
[----:B------:R-:W-:-:S06]  /*2a20*/  ULEA UR37, UR37, UR5, 0x18 ;  /* 0x0000000525257291 */ /* 0x000fcc000f8ec0ff */
[----:B------:R-:W1:Y:S02]  /*2a30*/  LDS.U8 R0, [UR4+0x1c] ;  /* 0x00001c04ff007984 */ /* 0x000e640008000000 */
[----:B-1----:R-:W-:-:S13]  /*2a40*/  ISETP.NE.AND P0, PT, R0, RZ, PT ;  /* 0x000000ff0000720c */ /* 0x002fda0003f05270 */
[----:B------:R-:W-:Y:S05]  /*2a50*/  @P0 BRA `(.L_x_48) ;  /* 0x0000000000580947 */ /* 0x000fea0003800000 */
[----:B------:R-:W-:-:S13]  /*2a60*/  ELECT P0, URZ, PT ;  /* 0x0000000000ff782f */ /* 0x000fda0003800000 */
[----:B------:R-:W-:Y:S05]  /*2a70*/  @!P0 BRA `(.L_x_49) ;  /* 0x0000000000608947 */ /* 0x000fea0003800000 */
[----:B------:R-:W-:Y:S01]  /*2a80*/  UMOV UR5, 0x10 ;  /* 0x0000001000057882 */ /* 0x000fe20000000000 */
[----:B------:R-:W-:Y:S01]  /*2a90*/  HFMA2 R0, -RZ, RZ, 0, 5.9604644775390625e-08 ;  /* 0x00000001ff007431 */ /* 0x000fe200000001ff */
[----:B------:R-:W-:-:S03]  /*2aa0*/  MOV R2, 0xffff ;  /* 0x0000ffff00027802 */ /* 0x000fc60000000f00 */
[----:B------:R-:W-:Y:S04]  /*2ab0*/  DEPBAR.LE SB1, 0x36 ;  /* 0x00009d800000791a */ /* 0x000fe80000000000 */
[----:B------:R-:W1:Y:S02]  /*2ac0*/  UTCATOMSWS.FIND_AND_SET.ALIGN UP0, UR5, UR5 ;  /* 0x00000005000575e3 */ /* 0x000e640008000800 */
[----:B-1----:R-:W-:Y:S01]  /*2ad0*/  MOV R3, UR5 ;  /* 0x0000000500037c02 */ /* 0x002fe20008000f00 */
[----:B------:R-:W-:Y:S06]  /*2ae0*/  BRA.U UP0, `(.L_x_50) ;  /* 0x0000000100187547 */ /* 0x000fec000b800000 */
.L_x_51:
[----:B------:R-:W-:Y:S05]  /*2af0*/  NANOSLEEP 0x64 ;  /* 0x000000640000795d */ /* 0x000fea0003800000 */
[----:B------:R-:W-:-:S05]  /*2b00*/  UMOV UR5, 0x10 ;  /* 0x0000001000057882 */ /* 0x000fca0000000000 */
[----:B------:R-:W-:Y:S04]  /*2b10*/  DEPBAR.LE SB1, 0x36 ;  /* 0x00009d800000791a */ /* 0x000fe80000000000 */
[----:B------:R-:W1:Y:S02]  /*2b20*/  UTCATOMSWS.FIND_AND_SET.ALIGN UP0, UR5, UR5 ;  /* 0x00000005000575e3 */ /* 0x000e640008000800 */
[----:B-1----:R-:W-:Y:S01]  /*2b30*/  MOV R3, UR5 ;  /* 0x0000000500037c02 */ /* 0x002fe20008000f00 */
[----:B------:R-:W-:Y:S05]  /*2b40*/  BRA.U !UP0, `(.L_x_51) ;  /* 0xfffffffd08e87547 */ /* 0x000fea000b83ffff */
.L_x_50:
[-C--:B------:R-:W-:Y:S02]  /*2b50*/  SHF.L.U32 R2, R2, R3.reuse, RZ ;  /* 0x0000000302027219 */ /* 0x080fe400000006ff */
[----:B------:R-:W-:Y:S01]  /*2b60*/  SHF.L.U32 R0, R0, R3, RZ ;  /* 0x0000000300007219 */ /* 0x000fe200000006ff */
[----:B------:R-:W-:Y:S02]  /*2b70*/  IMAD.SHL.U32 R3, R3, 0x20, RZ ;  /* 0x0000002003037824 */ /* 0x000fe400078e00ff */
[----:B------:R1:W-:Y:S04]  /*2b80*/  ATOMS.OR RZ, [UR4+0x14], R2 ;  /* 0x00001402ffff798c */ /* 0x0003e8000b000004 */
[----:B------:R1:W-:Y:S04]  /*2b90*/  ATOMS.OR RZ, [UR4+0x18], R0 ;  /* 0x00001800ffff798c */ /* 0x0003e8000b000004 */
[----:B------:R1:W-:Y:S01]  /*2ba0*/  STS [UR37+0x130], R3 ;  /* 0x00013003ff007988 */ /* 0x0003e20008000825 */
[----:B------:R-:W-:Y:S05]  /*2bb0*/  BRA `(.L_x_49) ;  /* 0x0000000000107947 */ /* 0x000fea0003800000 */
.L_x_48:
[----:B------:R-:W-:Y:S02]  /*2bc0*/  MOV R0, 0xffffffff ;  /* 0xffffffff00007802 */ /* 0x000fe40000000f00 */
[----:B------:R-:W-:-:S03]  /*2bd0*/  MOV R2, 0x2c00 ;  /* 0x00002c0000027802 */ /* 0x000fc60000000f00 */
[----:B------:R1:W-:Y:S04]  /*2be0*/  STS [UR37+0x130], R0 ;  /* 0x00013000ff007988 */ /* 0x0003e80008000825 */
[----:B-1-3-5:R-:W-:Y:S05]  /*2bf0*/  CALL.REL.NOINC `($__internal_1_$__cuda_sm10x_tcgen05_guardrail_trap_phase_invalid_during_alloc) ;  /* 0x0000006c00747944 */ /* 0x02afea0003c00000 */
.L_x_49:
[----:B------:R-:W-:Y:S05]  /*2c00*/  WARPSYNC.ALL ;  /* 0x0000000000007948 */ /* 0x000fea0003800000 */
[----:B------:R-:W2:Y:S01]  /*2c10*/  S2UR UR6, SR_CgaCtaId ;  /* 0x00000000000679c3 */ /* 0x000ea20000008800 */
[----:B------:R-:W-:Y:S01]  /*2c20*/  UMOV UR4, 0x400 ;  /* 0x0000040000047882 */ /* 0x000fe20000000000 */
[----:B------:R-:W-:-:S06]  /*2c30*/  NOP ;  /* 0x0000000000007918 */ /* 0x000fcc0000000000 */
[----:B------:R-:W-:Y:S06]  /*2c40*/  BAR.ARV 0x6, 0xa0 ;  /* 0x0182800000007b1d */ /* 0x000fec0000002000 */
[----:B------:R-:W4:Y:S01]  /*2c50*/  LDCU UR7, c[0x0][0x38c] ;  /* 0x00007180ff0777ac */ /* 0x000f220008000800 */
[----:B------:R-:W-:Y:S01]  /*2c60*/  IMAD.MOV.U32 R11, RZ, RZ, 0x1 ;  /* 0x00000001ff0b7424 */ /* 0x000fe200078e00ff */
[----:B------:R-:W-:Y:S01]  /*2c70*/  CS2R R8, SRZ ;  /* 0x0000000000087805 */ /* 0x000fe2000001ff00 */
[----:B------:R-:W-:Y:S01]  /*2c80*/  IMAD.MOV.U32 R10, RZ, RZ, RZ ;  /* 0x000000ffff0a7224 */ /* 0x000fe200078e00ff */
[----:B------:R-:W-:Y:S01]  /*2c90*/  UMOV UR18, URZ ;  /* 0x000000ff00127c82 */ /* 0x000fe20008000000 */
[----:B------:R-:W-:Y:S01]  /*2ca0*/  UMOV UR17, URZ ;  /* 0x000000ff00117c82 */ /* 0x000fe20008000000 */
[----:B------:R-:W-:Y:S01]  /*2cb0*/  UMOV UR22, 0x0 ;  /* 0x0000000000167882 */ /* 0x000fe20000000000 */
[----:B------:R-:W-:Y:S01]  /*2cc0*/  UMOV UR23, 0x4400490 ;  /* 0x0440049000177882 */ /* 0x000fe20000000000 */
[----:B------:R-:W-:Y:S01]  /*2cd0*/  UMOV UR20, 0x0 ;  /* 0x0000000000147882 */ /* 0x000fe20000000000 */
[----:B------:R-:W-:Y:S01]  /*2ce0*/  UMOV UR21, 0x4400490 ;  /* 0x0440049000157882 */ /* 0x000fe20000000000 */
[----:B--2---:R-:W-:Y:S01]  /*2cf0*/  ULEA UR6, UR6, UR4, 0x18 ;  /* 0x0000000406067291 */ /* 0x004fe2000f8ec0ff */
[----:B------:R-:W2:Y:S03]  /*2d00*/  LDCU UR4, c[0x0][0x38c] ;  /* 0x00007180ff0477ac */ /* 0x000ea60008000800 */
[----:B------:R-:W-:-:S02]  /*2d10*/  UIADD3 UR11, UPT, UPT, UR6, 0x6400, URZ ;  /* 0x00006400060b7890 */ /* 0x000fc4000fffe0ff */
[----:B----4-:R-:W-:-:S03]  /*2d20*/  UIADD3 UR7, UPT, UPT, UR7, 0x3f, URZ ;  /* 0x0000003f07077890 */ /* 0x010fc6000fffe0ff */
[----:B-1----:R-:W1:Y:S01]  /*2d30*/  LDS R0, [UR6+0x130] ;  /* 0x00013006ff007984 */ /* 0x002e620008000800 */
[----:B------:R-:W-:Y:S02]  /*2d40*/  UIADD3 UR12, UPT, UPT, UR6, 0x9400, URZ ;  /* 0x00009400060c7890 */ /* 0x000fe4000fffe0ff */
[----:B------:R-:W-:Y:S02]  /*2d50*/  USHF.R.S32.HI UR5, URZ, 0x1f, UR7 ;  /* 0x0000001fff057899 */ /* 0x000fe40008011407 */
[----:B------:R-:W-:Y:S02]  /*2d60*/  USHF.R.U32.HI UR11, URZ, 0x4, UR11 ;  /* 0x00000004ff0b7899 */ /* 0x000fe4000801160b */
[----:B------:R-:W-:Y:S02]  /*2d70*/  ULEA.HI UR5, UR5, UR7, URZ, 0x6 ;  /* 0x0000000705057291 */ /* 0x000fe4000f8f30ff */
[----:B------:R-:W-:Y:S02]  /*2d80*/  USHF.R.U32.HI UR12, URZ, 0x4, UR12 ;  /* 0x00000004ff0c7899 */ /* 0x000fe4000801160c */
[----:B------:R-:W-:-:S02]  /*2d90*/  USHF.R.S32.HI UR5, URZ, 0x6, UR5 ;  /* 0x00000006ff057899 */ /* 0x000fc40008011405 */
[----:B------:R-:W-:Y:S02]  /*2da0*/  ULOP3.LUT UR11, UR11, 0x3fff, URZ, 0xc0, !UPT ;  /* 0x00003fff0b0b7892 */ /* 0x000fe4000f8ec0ff */
[----:B------:R-:W-:Y:S02]  /*2db0*/  UISETP.LT.AND UP0, UPT, UR5, 0x1, UPT ;  /* 0x000000010500788c */ /* 0x000fe4000bf01270 */
[----:B------:R-:W-:Y:S02]  /*2dc0*/  ULOP3.LUT UR12, UR12, 0x3fff, URZ, 0xc0, !UPT ;  /* 0x00003fff0c0c7892 */ /* 0x000fe4000f8ec0ff */
[----:B------:R-:W-:Y:S02]  /*2dd0*/  USEL UR10, UR5, 0x1, !UP0 ;  /* 0x00000001050a7887 */ /* 0x000fe4000c000000 */
[----:B------:R-:W-:Y:S02]  /*2de0*/  ULOP3.LUT UR11, UR11, 0x10000, URZ, 0xfc, !UPT ;  /* 0x000100000b0b7892 */ /* 0x000fe4000f8efcff */
[----:B------:R-:W-:-:S02]  /*2df0*/  ULOP3.LUT UR12, UR12, 0x10000, URZ, 0xfc, !UPT ;  /* 0x000100000c0c7892 */ /* 0x000fc4000f8efcff */
[----:B------:R-:W-:Y:S02]  /*2e00*/  UIADD3 UR10, UPT, UPT, -UR10, URZ, URZ ;  /* 0x000000ff0a0a7290 */ /* 0x000fe4000fffe1ff */
[----:B--2---:R-:W-:Y:S01]  /*2e10*/  UISETP.GE.AND UP3, UPT, UR4, 0x1, UPT ;  /* 0x000000010400788c */ /* 0x004fe2000bf66270 */
[----:B-1----:R-:W-:-:S15]  /*2e20*/  R2UR UR19, R0 ;  /* 0x00000000001372ca */ /* 0x002fde00000e0000 */
.L_x_58:
[----:B------:R-:W-:Y:S02]  /*2e30*/  LEA R0, R10, UR6, 0x3 ;  /* 0x000000060a007c11 */ /* 0x000fe4000f8e18ff */
[----:B------:R-:W-:Y:S02]  /*2e40*/  SHF.L.U32 R2, R9, 0x1f, RZ ;  /* 0x0000001f09027819 */ /* 0x000fe400000006ff */
[----:B------:R-:W-:Y:S01]  /*2e50*/  PLOP3.LUT P0, PT, PT, PT, UP3, 0x80, 0x8 ;  /* 0x000000000008781c */ /* 0x000fe20003f0f038 */
[----:B------:R-:W-:Y:S01]  /*2e60*/  VIADD R3, R0, 0x90 ;  /* 0x0000009000037836 */ /* 0x000fe20000000000 */
[----:B-1----:R-:W1:Y:S02]  /*2e70*/  SYNCS.PHASECHK.TRANS64.TRYWAIT P1, [R0+URZ+0x80], R2 ;  /* 0x00008002000075a7 */ /* 0x002e6400080211ff */
[----:B-1--4-:R-:W-:Y:S09]  /*2e80*/  @!P1 BRA `(.L_x_52) ;  /* 0x0000006000d49947 */ /* 0x012ff20003800000 */
.L_x_137:
[----:B------:R-:W-:Y:S01]  /*2e90*/  LEA R4, R10, UR6, 0x4 ;  /* 0x000000060a047c11 */ /* 0x000fe2000f8e20ff */
[----:B------:R-:W-:Y:S01]  /*2ea0*/  @UP3 ULEA UR4, UR17, UR6, 0x3 ;  /* 0x0000000611043291 */ /* 0x000fe2000f8e18ff */
[----:B------:R-:W-:Y:S01]  /*2eb0*/  PLOP3.LUT P2, PT, PT, PT, PT, 0x80, 0x8 ;  /* 0x000000000008781c */ /* 0x000fe20003f4f070 */
[----:B------:R-:W-:Y:S01]  /*2ec0*/  ULEA UR8, UR18, UR6, 0x3 ;  /* 0x0000000612087291 */ /* 0x000fe2000f8e18ff */
[----:B------:R-:W-:Y:S02]  /*2ed0*/  PRMT R3, RZ, 0x654, R3 ;  /* 0x00000654ff037816 */ /* 0x000fe40000000003 */
[----:B------:R-:W2:Y:S01]  /*2ee0*/  LDS.128 R4, [R4+0x110] ;  /* 0x0001100004047984 */ /* 0x000ea20000000c00 */
[----:B-1----:R-:W-:Y:S02]  /*2ef0*/  @P0 SHF.L.U32 R2, R8, 0x1f, RZ ;  /* 0x0000001f08020819 */ /* 0x002fe400000006ff */
[----:B------:R-:W-:Y:S01]  /*2f00*/  SHF.L.U32 R0, R11, 0x1f, RZ ;  /* 0x0000001f0b007819 */ /* 0x000fe200000006ff */
[----:B------:R-:W-:Y:S01]  /*2f10*/  @!PT LDS RZ, [RZ] ;  /* 0x00000000fffff984 */ /* 0x000fe20000000800 */
[----:B------:R-:W-:Y:S01]  /*2f20*/  @!PT LDS RZ, [RZ] ;  /* 0x00000000fffff984 */ /* 0x000fe20000000800 */
[----:B------:R-:W-:Y:S01]  /*2f30*/  @!PT LDS RZ, [RZ] ;  /* 0x00000000fffff984 */ /* 0x000fe20000000800 */
[----:B------:R-:W-:Y:S01]  /*2f40*/  @!PT LDS RZ, [RZ] ;  /* 0x00000000fffff984 */ /* 0x000fe20000000800 */
[----:B------:R1:W-:Y:S06]  /*2f50*/  MEMBAR.ALL.CTA ;  /* 0x0000000000007992 */ /* 0x0003ec0000008000 */
[----:B-1----:R-:W1:Y:S02]  /*2f60*/  FENCE.VIEW.ASYNC.S ;  /* 0x00000000000073c6 */ /* 0x002e640000000000 */
[----:B-1----:R1:W-:Y:S01]  /*2f70*/  SYNCS.ARRIVE.TRANS64.RED.A1T0 RZ, [R3+URZ], RZ ;  /* 0x000000ff03ff79a7 */ /* 0x0023e200081004ff */
[----:B------:R1:W4:Y:S01]  /*2f80*/  @P0 SYNCS.PHASECHK.TRANS64.TRYWAIT P2, [UR4], R2 ;  /* 0x00000002ff0005a7 */ /* 0x0003220008041104 */
[----:B------:R-:W-:Y:S01]  /*2f90*/  ULEA.HI UR4, UR18, UR18, URZ, 0x1 ;  /* 0x0000001212047291 */ /* 0x000fe2000f8f08ff */
[----:B--2---:R-:W-:-:S03]  /*2fa0*/  LOP3.LUT P1, RZ, R6, 0x1, RZ, 0xc0, !PT ;  /* 0x0000000106ff7812 */ /* 0x004fc6000782c0ff */
[----:B------:R-:W-:Y:S02]  /*2fb0*/  USHF.L.U32 UR9, UR4, 0x7, URZ ;  /* 0x0000000704097899 */ /* 0x000fe400080006ff */
[----:B------:R-:W-:Y:S02]  /*2fc0*/  ULOP3.LUT UR4, UR4, 0xffe, URZ, 0xc0, !UPT ;  /* 0x00000ffe04047892 */ /* 0x000fe4000f8ec0ff */
[----:B------:R-:W-:Y:S02]  /*2fd0*/  ULOP3.LUT UR9, UR9, 0xffffff00, URZ, 0xc0, !UPT ;  /* 0xffffff0009097892 */ /* 0x000fe4000f8ec0ff */
[----:B------:R-:W-:Y:S02]  /*2fe0*/  UIADD3 UR4, UPT, UPT, -UR4, UR18, URZ ;  /* 0x0000001204047290 */ /* 0x000fe4000fffe1ff */
[----:B------:R-:W-:Y:S01]  /*2ff0*/  UIADD3 UR9, UPT, UPT, UR19, UR9, URZ ;  /* 0x0000000913097290 */ /* 0x000fe2000fffe0ff */
[----:B------:R-:W2:Y:S03]  /*3000*/  SYNCS.PHASECHK.TRANS64.TRYWAIT P0, [UR8+0xc0], R0 ;  /* 0x0000c000ff0075a7 */ /* 0x000ea60008001108 */
[----:B------:R-:W-:Y:S01]  /*3010*/  ULEA UR9, UR4, UR9, 0x14 ;  /* 0x0000000904097291 */ /* 0x000fe2000f8ea0ff */
[----:B-12-4-:R-:W-:Y:S11]  /*3020*/  @!P0 BRA `(.L_x_53) ;  /* 0x0000006000808947 */ /* 0x016ff60003800000 */
.L_x_139:
[----:B------:R-:W-:Y:S01]  /*3030*/  IADD3 R10, PT, PT, R10, 0x1, RZ ;  /* 0x000000010a0a7810 */ /* 0x000fe20007ffe0ff */
[----:B------:R-:W-:Y:S06]  /*3040*/  BRA.U !UP3, `(.L_x_54) ;  /* 0x000000010b987547 */ /* 0x000fec000b800000 */
[----:B------:R-:W-:Y:S01]  /*3050*/  UPLOP3.LUT UP4, UPT, UPT, UPT, UPT, 0x40, 0x4 ;  /* 0x000000000004789c */ /* 0x000fe20003f8e870 */
[----:B------:R-:W-:Y:S01]  /*3060*/  UMOV UR16, UR10 ;  /* 0x0000000a00107c82 */ /* 0x000fe20008000000 */
[----:B------:R-:W-:Y:S01]  /*3070*/  UMOV UR15, UR5 ;  /* 0x00000005000f7c82 */ /* 0x000fe20008000000 */
[----:B------:R-:W-:-:S08]  /*3080*/  UMOV UR14, UR17 ;  /* 0x00000011000e7c82 */ /* 0x000fd00008000000 */
.L_x_57:
[----:B------:R-:W-:Y:S02]  /*3090*/  UIADD3 UR16, UPT, UPT, UR16, 0x1, URZ ;  /* 0x0000000110107890 */ /* 0x000fe4000fffe0ff */
[----:B--2---:R-:W-:Y:S02]  /*30a0*/  ULEA UR7, UR14, UR6, 0x3 ;  /* 0x000000060e077291 */ /* 0x004fe4000f8e18ff */
[----:B------:R-:W-:Y:S01]  /*30b0*/  UISETP.NE.AND UP0, UPT, UR16, URZ, UPT ;  /* 0x000000ff1000728c */ /* 0x000fe2000bf05270 */
[----:B----4-:R-:W-:Y:S10]  /*30c0*/  @P2 BRA `(.L_x_55) ;  /* 0x00000000000c2947 */ /* 0x010ff40003800000 */
[----:B-1----:R-:W-:Y:S04]  /*30d0*/  SHF.L.U32 R2, R8, 0x1f, RZ ;  /* 0x0000001f08027819 */ /* 0x002fe800000006ff */
[----:B------:R-:W1:Y:S02]  /*30e0*/  SYNCS.PHASECHK.TRANS64.TRYWAIT P0, [UR7], R2 ;  /* 0x00000002ff0075a7 */ /* 0x000e640008001107 */
[----:B-1----:R-:W-:Y:S05]  /*30f0*/  @!P0 BRA `(.L_x_56) ;  /* 0x0000006000648947 */ /* 0x002fea0003800000 */
.L_x_55:
[----:B------:R-:W-:Y:S01]  /*3100*/  UISETP.NE.AND UP1, UPT, UR15, 0x1, UPT ;  /* 0x000000010f00788c */ /* 0x000fe2000bf25270 */
[----:B------:R-:W-:Y:S01]  /*3110*/  PLOP3.LUT P2, PT, PT, PT, PT, 0x80, 0x8 ;  /* 0x000000000008781c */ /* 0x000fe20003f4f070 */
[----:B------:R-:W-:Y:S02]  /*3120*/  UIADD3 UR17, UPT, UPT, UR14, 0x1, URZ ;  /* 0x000000010e117890 */ /* 0x000fe4000fffe0ff */
[----:B------:R-:W-:Y:S02]  /*3130*/  ULEA UR24, UR14, UR12, 0xa ;  /* 0x0000000c0e187291 */ /* 0x000fe4000f8e50ff */
[----:B------:R-:W-:Y:S01]  /*3140*/  UISETP.NE.AND UP2, UPT, UR17, 0x3, UPT ;  /* 0x000000031100788c */ /* 0x000fe2000bf45270 */
[----:B------:R-:W-:Y:S01]  /*3150*/  PLOP3.LUT P0, PT, PT, PT, UP1, 0x80, 0x8 ;  /* 0x000000000008781c */ /* 0x000fe20003f0f018 */
[----:B------:R-:W-:Y:S02]  /*3160*/  ULEA UR26, UR14, UR11, 0x8 ;  /* 0x0000000b0e1a7291 */ /* 0x000fe4000f8e40ff */
[----:B------:R-:W-:Y:S02]  /*3170*/  USEL UR13, URZ, 0x1, UP2 ;  /* 0x00000001ff0d7887 */ /* 0x000fe40009000000 */
[----:B------:R-:W-:Y:S02]  /*3180*/  USEL UR17, UR17, URZ, UP2 ;  /* 0x000000ff11117287 */ /* 0x000fe40009000000 */
[----:B------:R-:W-:Y:S02]  /*3190*/  UIADD3 UR30, UPT, UPT, UR24, 0x2, URZ ;  /* 0x00000002181e7890 */ /* 0x000fe4000fffe0ff */
[----:B------:R-:W-:Y:S01]  /*31a0*/  @UP1 ULEA UR4, UR17, UR6, 0x3 ;  /* 0x0000000611041291 */ /* 0x000fe2000f8e18ff */
[----:B------:R-:W-:Y:S01]  /*31b0*/  LOP3.LUT R8, R8, UR13, RZ, 0x3c, !PT ;  /* 0x0000000d08087c12 */ /* 0x000fe2000f8e3cff */
[----:B------:R-:W-:Y:S02]  /*31c0*/  UIADD3 UR28, UPT, UPT, UR26, 0x2, URZ ;  /* 0x000000021a1c7890 */ /* 0x000fe4000fffe0ff */
[----:B------:R-:W-:Y:S01]  /*31d0*/  UIADD3 UR7, UPT, UPT, UR7, 0x18, URZ ;  /* 0x0000001807077890 */ /* 0x000fe2000fffe0ff */
[----:B-1----:R-:W-:Y:S01]  /*31e0*/  @P0 SHF.L.U32 R0, R8, 0x1f, RZ ;  /* 0x0000001f08000819 */ /* 0x002fe200000006ff */
[----:B------:R-:W-:Y:S01]  /*31f0*/  UMOV UR25, 0x80004020 ;  /* 0x8000402000197882 */ /* 0x000fe20000000000 */
[----:B------:R-:W-:Y:S01]  /*3200*/  UMOV UR27, 0x80004020 ;  /* 0x80004020001b7882 */ /* 0x000fe20000000000 */
[----:B------:R-:W-:Y:S01]  /*3210*/  UMOV UR31, 0x80004020 ;  /* 0x80004020001f7882 */ /* 0x000fe20000000000 */
[----:B------:R2:W4:Y:S01]  /*3220*/  @P0 SYNCS.PHASECHK.TRANS64.TRYWAIT P2, [UR4], R0 ;  /* 0x00000000ff0005a7 */ /* 0x0005220008041104 */
[----:B------:R-:W-:Y:S01]  /*3230*/  UIADD3 UR15, UPT, UPT, UR15, -0x1, URZ ;  /* 0xffffffff0f0f7890 */ /* 0x000fe2000fffe0ff */
[----:B------:R2:W-:Y:S01]  /*3240*/  UTCQMMA gdesc[UR26], gdesc[UR24], tmem[UR9], tmem[UR22], idesc[UR23], UP4 ;  /* 0x00ff16181a0075ea */ /* 0x0005e2000a000309 */
[----:B------:R-:W-:Y:S01]  /*3250*/  UPLOP3.LUT UP4, UPT, UPT, UPT, UPT, 0x80, 0x8 ;  /* 0x000000000008789c */ /* 0x000fe20003f8f070 */
[----:B------:R-:W-:Y:S01]  /*3260*/  UMOV UR29, 0x80004020 ;  /* 0x80004020001d7882 */ /* 0x000fe20000000000 */
[----:B------:R-:W-:Y:S01]  /*3270*/  UMOV UR14, UR17 ;  /* 0x00000011000e7c82 */ /* 0x000fe20008000000 */
[----:B------:R2:W-:Y:S01]  /*3280*/  UTCQMMA gdesc[UR28], gdesc[UR30], tmem[UR9], tmem[UR20], idesc[UR21], UPT ;  /* 0x00ff141e1c0075ea */ /* 0x0005e2000b800309 */
[----:B------:R2:W-:Y:S01]  /*3290*/  UTCBAR [UR7], URZ ;  /* 0x000000ff070073e9 */ /* 0x0005e200080000ff */
[----:B------:R-:W-:Y:S06]  /*32a0*/  BRA.U UP0, `(.L_x_57) ;  /* 0xfffffffd00787547 */ /* 0x000fec000b83ffff */
.L_x_54:
[----:B------:R-:W-:Y:S01]  /*32b0*/  UIADD3 UR18, UPT, UPT, UR18, 0x1, URZ ;  /* 0x0000000112127890 */ /* 0x000fe2000fffe0ff */
[C---:B------:R-:W-:Y:S01]  /*32c0*/  ISETP.NE.AND P0, PT, R10.reuse, 0x2, PT ;  /* 0x000000020a00780c */ /* 0x040fe20003f05270 */
[----:B------:R-:W-:Y:S02]  /*32d0*/  UIADD3 UR8, UPT, UPT, UR8, 0xa0, URZ ;  /* 0x000000a008087890 */ /* 0x000fe4000fffe0ff */
[----:B------:R-:W-:Y:S01]  /*32e0*/  UISETP.NE.AND UP0, UPT, UR18, 0x4, UPT ;  /* 0x000000041200788c */ /* 0x000fe2000bf05270 */
[----:B-12---:R-:W-:Y:S02]  /*32f0*/  SEL R0, RZ, 0x1, P0 ;  /* 0x00000001ff007807 */ /* 0x006fe40000000000 */
[----:B------:R-:W-:Y:S01]  /*3300*/  SEL R10, R10, RZ, P0 ;  /* 0x000000ff0a0a7207 */ /* 0x000fe20000000000 */
[----:B------:R-:W-:Y:S01]  /*3310*/  USEL UR4, URZ, 0x1, UP0 ;  /* 0x00000001ff047887 */ /* 0x000fe20008000000 */
[----:B------:R-:W-:Y:S01]  /*3320*/  LOP3.LUT R9, R9, R0, RZ, 0x3c, !PT ;  /* 0x0000000009097212 */ /* 0x000fe200078e3cff */
[----:B------:R-:W-:Y:S01]  /*3330*/  USEL UR18, UR18, URZ, UP0 ;  /* 0x000000ff12127287 */ /* 0x000fe20008000000 */
[----:B------:R1:W-:Y:S03]  /*3340*/  UTCBAR [UR8], URZ ;  /* 0x000000ff080073e9 */ /* 0x0003e600080000ff */
[----:B------:R-:W-:Y:S01]  /*3350*/  LOP3.LUT R11, R11, UR4, RZ, 0x3c, !PT ;  /* 0x000000040b0b7c12 */ /* 0x000fe2000f8e3cff */
[----:B------:R-:W-:Y:S07]  /*3360*/  @P1 BRA `(.L_x_58) ;  /* 0xfffffff800b01947 */ /* 0x000fee000383ffff */
[----:B------:R-:W2:Y:S01]  /*3370*/  S2UR UR4, SR_CgaCtaId ;  /* 0x00000000000479c3 */ /* 0x000ea20000008800 */
[----:B------:R-:W-:Y:S01]  /*3380*/  ELECT P0, URZ, PT ;  /* 0x0000000000ff782f */ /* 0x000fe20003800000 */
[----:B------:R-:W-:Y:S01]  /*3390*/  IMAD.MOV.U32 R0, RZ, RZ, 0x1 ;  /* 0x00000001ff007424 */ /* 0x000fe200078e00ff */
[----:B------:R-:W-:Y:S01]  /*33a0*/  UIADD3 UR6, UPT, UPT, UR6, 0xc0, URZ ;  /* 0x000000c006067890 */ /* 0x000fe2000fffe0ff */
[----:B------:R-:W-:Y:S01]  /*33b0*/  SHF.L.U32 R2, R11, 0x1f, RZ ;  /* 0x0000001f0b027819 */ /* 0x000fe200000006ff */
[----:B------:R-:W-:-:S03]  /*33c0*/  UMOV UR5, 0x40 ;  /* 0x0000004000057882 */ /* 0x000fc60000000000 */
[----:B------:R-:W-:Y:S01]  /*33d0*/  UVIRTCOUNT.DEALLOC.SMPOOL 0x80 ;  /* 0x000000800000784c */ /* 0x000fe20000000000 */
[----:B--2---:R-:W-:Y:S02]  /*33e0*/  ULEA UR4, UR4, UR5, 0x18 ;  /* 0x0000000504047291 */ /* 0x004fe4000f8ec0ff */
[----:B------:R-:W-:-:S07]  /*33f0*/  ULEA UR5, UR18, UR6, 0x3 ;  /* 0x0000000612057291 */ /* 0x000fce000f8e18ff */
[----:B------:R2:W-:Y:S02]  /*3400*/  @P0 STS.U8 [UR4+0x1c], R0 ;  /* 0x00001c00ff000988 */ /* 0x0005e40008000004 */
[----:B------:R-:W3:Y:S02]  /*3410*/  SYNCS.PHASECHK.TRANS64.TRYWAIT P0, [UR5], R2 ;  /* 0x00000002ff0075a7 */ /* 0x000ee40008001105 */
[----:B--23--:R-:W-:Y:S05]  /*3420*/  @!P0 BRA `(.L_x_59) ;  /* 0x0000005c00b08947 */ /* 0x00cfea0003800000 */
.L_x_142:
[----:B------:R-:W-:-:S04]  /*3430*/  UIADD3 UR7, UPT, UPT, UR18, 0x1, URZ ;  /* 0x0000000112077890 */ /* 0x000fc8000fffe0ff */
[----:B------:R-:W-:-:S04]  /*3440*/  UISETP.NE.AND UP0, UPT, UR7, 0x4, UPT ;  /* 0x000000040700788c */ /* 0x000fc8000bf05270 */
[----:B-1----:R-:W-:Y:S02]  /*3450*/  USEL UR8, URZ, 0x1, UP0 ;  /* 0x00000001ff087887 */ /* 0x002fe40008000000 */
[----:B------:R-:W-:-:S04]  /*3460*/  USEL UR7, UR7, URZ, UP0 ;  /* 0x000000ff07077287 */ /* 0x000fc80008000000 */
[----:B------:R-:W-:Y:S01]  /*3470*/  ULEA UR5, UR7, UR6, 0x3 ;  /* 0x0000000607057291 */ /* 0x000fe2000f8e18ff */
[----:B--2---:R-:W-:-:S04]  /*3480*/  LOP3.LUT R2, R11, UR8, RZ, 0x3c, !PT ;  /* 0x000000080b027c12 */ /* 0x004fc8000f8e3cff */
[----:B------:R-:W-:-:S04]  /*3490*/  SHF.L.U32 R3, R2, 0x1f, RZ ;  /* 0x0000001f02037819 */ /* 0x000fc800000006ff */
[----:B------:R-:W1:Y:S02]  /*34a0*/  SYNCS.PHASECHK.TRANS64.TRYWAIT P0, [UR5], R3 ;  /* 0x00000003ff0075a7 */ /* 0x000e640008001105 */
[----:B-1----:R-:W-:Y:S05]  /*34b0*/  @!P0 BRA `(.L_x_60) ;  /* 0x0000005c00a48947 */ /* 0x002fea0003800000 */
.L_x_144:
        /* <DEDUP_REMOVED lines=9> */
.L_x_146:
[----:B------:R-:W-:-:S04]  /*3550*/  UIADD3 UR7, UPT, UPT, UR7, 0x1, URZ ;  /* 0x0000000107077890 */ /* 0x000fc8000fffe0ff */
[----:B------:R-:W-:-:S04]  /*3560*/  UISETP.NE.AND UP0, UPT, UR7, 0x4, UPT ;  /* 0x000000040700788c */ /* 0x000fc8000bf05270 */
[----:B------:R-:W-:Y:S02]  /*3570*/  USEL UR5, URZ, 0x1, UP0 ;  /* 0x00000001ff057887 */ /* 0x000fe40008000000 */
[----:B------:R-:W-:-:S04]  /*3580*/  USEL UR7, UR7, URZ, UP0 ;  /* 0x000000ff07077287 */ /* 0x000fc80008000000 */
[----:B------:R-:W-:Y:S01]  /*3590*/  ULEA UR7, UR7, UR6, 0x3 ;  /* 0x0000000607077291 */ /* 0x000fe2000f8e18ff */
[----:B------:R-:W-:-:S04]  /*35a0*/  LOP3.LUT R2, R2, UR5, RZ, 0x3c, !PT ;  /* 0x0000000502027c12 */ /* 0x000fc8000f8e3cff */
[----:B------:R-:W-:-:S04]  /*35b0*/  SHF.L.U32 R2, R2, 0x1f, RZ ;  /* 0x0000001f02027819 */ /* 0x000fc800000006ff */
[----:B------:R-:W2:Y:S02]  /*35c0*/  SYNCS.PHASECHK.TRANS64.TRYWAIT P0, [UR7], R2 ;  /* 0x00000002ff0075a7 */ /* 0x000ea40008001107 */
[----:B--2---:R-:W-:Y:S05]  /*35d0*/  @!P0 BRA `(.L_x_62) ;  /* 0x0000005c008c8947 */ /* 0x004fea0003800000 */
.L_x_148:
[----:B------:R-:W-:Y:S01]  /*35e0*/  NOP ;  /* 0x0000000000007918 */ /* 0x000fe20000000000 */
[----:B-1----:R-:W1:Y:S01]  /*35f0*/  LDS R0, [UR4+0x14] ;  /* 0x00001404ff007984 */ /* 0x002e620008000800 */
[----:B------:R-:W-:Y:S01]  /*3600*/  ULOP3.LUT UR6, UR19, 0xffff, URZ, 0xc0, !UPT ;  /* 0x0000ffff13067892 */ /* 0x000fe2000f8ec0ff */
[----:B------:R-:W-:Y:S01]  /*3610*/  UMOV UR8, 0xffff ;  /* 0x0000ffff00087882 */ /* 0x000fe20000000000 */
[----:B------:R-:W-:Y:S02]  /*3620*/  UMOV UR5, 0x1 ;  /* 0x0000000100057882 */ /* 0x000fe40000000000 */
[----:B------:R-:W-:-:S04]  /*3630*/  USHF.R.U32.HI UR6, URZ, 0x5, UR6 ;  /* 0x00000005ff067899 */ /* 0x000fc80008011606 */
[----:B------:R-:W-:Y:S02]  /*3640*/  USHF.L.U32 UR8, UR8, UR6, URZ ;  /* 0x0000000608087299 */ /* 0x000fe400080006ff */
[----:B------:R-:W-:-:S04]  /*3650*/  USHF.L.U32 UR5, UR5, UR6, URZ ;  /* 0x0000000605057299 */ /* 0x000fc800080006ff */
[----:B-1----:R-:W-:-:S04]  /*3660*/  LOP3.LUT R0, R0, UR8, RZ, 0xc0, !PT ;  /* 0x0000000800007c12 */ /* 0x002fc8000f8ec0ff */
[----:B------:R-:W-:-:S13]  /*3670*/  ISETP.NE.AND P0, PT, R0, UR8, PT ;  /* 0x0000000800007c0c */ /* 0x000fda000bf05270 */
[----:B------:R-:W-:Y:S05]  /*3680*/  @P0 BRA `(.L_x_63) ;  /* 0x0000000000580947 */ /* 0x000fea0003800000 */
[----:B------:R-:W1:Y:S02]  /*3690*/  LDS R0, [UR4+0x18] ;  /* 0x00001804ff007984 */ /* 0x000e640008000800 */
[----:B-1----:R-:W-:-:S04]  /*36a0*/  LOP3.LUT R0, R0, UR5, RZ, 0xc0, !PT ;  /* 0x0000000500007c12 */ /* 0x002fc8000f8ec0ff */
[----:B------:R-:W-:-:S13]  /*36b0*/  ISETP.NE.AND P0, PT, R0, UR5, PT ;  /* 0x0000000500007c0c */ /* 0x000fda000bf05270 */
[----:B------:R-:W-:Y:S05]  /*36c0*/  @P0 BRA `(.L_x_64) ;  /* 0x00000000003c0947 */ /* 0x000fea0003800000 */
[----:B------:R-:W1:Y:S01]  /*36d0*/  S2R R2, SR_LANEID ;  /* 0x0000000000027919 */ /* 0x000e620000000000 */
[----:B------:R-:W-:Y:S01]  /*36e0*/  ULOP3.LUT UR8, URZ, UR8, URZ, 0x33, !UPT ;  /* 0x00000008ff087292 */ /* 0x000fe2000f8e33ff */
[----:B------:R-:W-:Y:S02]  /*36f0*/  VOTEU.ANY UR7, UPT, PT ;  /* 0x0000000000077886 */ /* 0x000fe400038e0100 */
[----:B------:R-:W-:-:S03]  /*3700*/  UFLO.U32 UR7, UR7 ;  /* 0x00000007000772bd */ /* 0x000fc600080e0000 */
[----:B------:R-:W-:-:S04]  /*3710*/  IMAD.U32 R0, RZ, RZ, UR8 ;  /* 0x00000008ff007e24 */ /* 0x000fc8000f8e00ff */
[----:B------:R2:W3:Y:S02]  /*3720*/  REDUX UR6, R0 ;  /* 0x00000000000673c4 */ /* 0x0004e40000000000 */
[----:B------:R1:W-:Y:S02]  /*3730*/  UTCATOMSWS.AND URZ, UR8 ;  /* 0x0000000800ff79e3 */ /* 0x0003e40008000000 */
[----:B-1----:R-:W-:Y:S02]  /*3740*/  ISETP.EQ.U32.AND P0, PT, R2, UR7, PT ;  /* 0x0000000702007c0c */ /* 0x002fe4000bf02070 */
[----:B--2---:R-:W-:Y:S02]  /*3750*/  LOP3.LUT R0, RZ, UR5, RZ, 0x33, !PT ;  /* 0x00000005ff007c12 */ /* 0x004fe4000f8e33ff */
[----:B---3--:R-:W-:Y:S02]  /*3760*/  MOV R2, UR6 ;  /* 0x0000000600027c02 */ /* 0x008fe40008000f00 */
[----:B------:R-:W1:Y:S07]  /*3770*/  REDUX UR5, R0 ;  /* 0x00000000000573c4 */ /* 0x000e6e0000000000 */
[----:B------:R2:W-:Y:S01]  /*3780*/  @P0 ATOMS.AND RZ, [UR4+0x14], R2 ;  /* 0x00001402ffff098c */ /* 0x0005e2000a800004 */
[----:B-1----:R-:W-:-:S05]  /*3790*/  IMAD.U32 R0, RZ, RZ, UR5 ;  /* 0x00000005ff007e24 */ /* 0x002fca000f8e00ff */
[----:B------:R2:W-:Y:S01]  /*37a0*/  @P0 ATOMS.AND RZ, [UR4+0x18], R0 ;  /* 0x00001800ffff098c */ /* 0x0005e2000a800004 */
[----:B------:R-:W-:Y:S05]  /*37b0*/  BRA `(.L_x_65) ;  /* 0x0000000000147947 */ /* 0x000fea0003800000 */
.L_x_64:
[----:B------:R-:W-:Y:S02]  /*37c0*/  MOV R2, 0x37e0 ;  /* 0x000037e000027802 */ /* 0x000fe40000000f00 */
[----:B----45:R-:W-:Y:S05]  /*37d0*/  CALL.REL.NOINC `($__internal_0_$__cuda_sm10x_tcgen05_guardrail_trap_col_being_dealloced_not_returned_by_alloc) ;  /* 0x0000006000707944 */ /* 0x030fea0003c00000 */
[----:B------:R-:W-:Y:S05]  /*37e0*/  BRA `(.L_x_65) ;  /* 0x0000000000087947 */ /* 0x000fea0003800000 */
.L_x_63:
[----:B------:R-:W-:Y:S02]  /*37f0*/  MOV R2, 0x3810 ;  /* 0x0000381000027802 */ /* 0x000fe40000000f00 */
[----:B----45:R-:W-:Y:S05]  /*3800*/  CALL.REL.NOINC `($__internal_2_$__cuda_sm10x_tcgen05_guardrail_trap_unallocated_columns_being_dealloced) ;  /* 0x00000060007c7944 */ /* 0x030fea0003c00000 */
.L_x_65:
[----:B------:R-:W-:Y:S01]  /*3810*/  NOP ;  /* 0x0000000000007918 */ /* 0x000fe20000000000 */
[----:B------:R-:W-:Y:S05]  /*3820*/  EXIT ;  /* 0x000000000000794d */ /* 0x000fea0003800000 */
.L_x_47:
[----:B------:R-:W-:-:S09]  /*3830*/  UISETP.NE.OR UP2, UPT, UR8, 0x3, !UP2 ;  /* 0x000000030800788c */ /* 0x000fd2000d745670 */
[----:B------:R-:W-:Y:S05]  /*3840*/  BRA.U UP2, `(.L_x_66) ;  /* 0x0000001102087547 */ /* 0x000fea000b800000 */
[----:B------:R-:W1:Y:S01]  /*3850*/  LDC R0, c[0x0][0xb30] ;  /* 0x0002cc00ff007b82 */ /* 0x000e620000000800 */
[----:B------:R-:W2:Y:S01]  /*3860*/  LDCU.64 UR8, c[0x0][0x888] ;  /* 0x00011100ff0877ac */ /* 0x000ea20008000a00 */
[----:B------:R-:W-:Y:S02]  /*3870*/  HFMA2 R27, -RZ, RZ, 0, 0 ;  /* 0x00000000ff1b7431 */ /* 0x000fe400000001ff */
[----:B------:R-:W-:Y:S01]  /*3880*/  IMAD.MOV.U32 R29, RZ, RZ, 0x1 ;  /* 0x00000001ff1d7424 */ /* 0x000fe200078e00ff */
[----:B------:R-:W-:Y:S01]  /*3890*/  MOV R25, 0x1000 ;  /* 0x0000100000197802 */ /* 0x000fe20000000f00 */
[----:B------:R-:W4:Y:S01]  /*38a0*/  LDCU.64 UR4, c[0x0][0x890] ;  /* 0x00011200ff0477ac */ /* 0x000f220008000a00 */
[----:B------:R-:W-:Y:S01]  /*38b0*/  IMAD.MOV.U32 R28, RZ, RZ, RZ ;  /* 0x000000ffff1c7224 */ /* 0x000fe200078e00ff */
[----:B------:R-:W3:Y:S01]  /*38c0*/  LDC R24, c[0x0][0x370] ;  /* 0x0000dc00ff187b82 */ /* 0x000ee20000000800 */
[----:B------:R-:W-:Y:S01]  /*38d0*/  UMOV UR7, 0x400 ;  /* 0x0000040000077882 */ /* 0x000fe20000000000 */
[----:B------:R-:W-:-:S02]  /*38e0*/  UPLOP3.LUT UP1, UPT, UPT, UPT, UPT, 0x40, 0x4 ;  /* 0x000000000004789c */ /* 0x000fc40003f2e870 */
[----:B------:R-:W-:-:S04]  /*38f0*/  ULEA UR7, UR37, UR7, 0x18 ;  /* 0x0000000725077291 */ /* 0x000fc8000f8ec0ff */
[----:B------:R-:W3:Y:S01]  /*3900*/  LDC R3, c[0x0][0xb0c] ;  /* 0x0002c300ff037b82 */ /* 0x000ee20000000800 */
[----:B------:R-:W-:Y:S02]  /*3910*/  UIADD3 UR13, UPT, UPT, UR7, 0x48, URZ ;  /* 0x00000048070d7890 */ /* 0x000fe4000fffe0ff */
[----:B--2---:R-:W-:Y:S02]  /*3920*/  UISETP.NE.U32.AND UP2, UPT, UR8, URZ, UPT ;  /* 0x000000ff0800728c */ /* 0x004fe4000bf45070 */
[----:B------:R-:W-:Y:S02]  /*3930*/  UIADD3 UR33, UPT, UPT, UR7, 0x30, URZ ;  /* 0x0000003007217890 */ /* 0x000fe4000fffe0ff */
[----:B----4-:R-:W-:Y:S01]  /*3940*/  UISETP.NE.U32.AND UP3, UPT, UR4, URZ, UPT ;  /* 0x000000ff0400728c */ /* 0x010fe2000bf65070 */
[----:B------:R-:W2:Y:S01]  /*3950*/  LDC R18, c[0x0][0xb20] ;  /* 0x0002c800ff127b82 */ /* 0x000ea20000000800 */
[----:B-1----:R-:W-:Y:S01]  /*3960*/  ISETP.NE.AND P1, PT, R0, 0x1, PT ;  /* 0x000000010000780c */ /* 0x002fe20003f25270 */
[----:B------:R-:W-:-:S02]  /*3970*/  UISETP.NE.AND.EX UP2, UPT, UR9, URZ, UPT, UP2 ;  /* 0x000000ff0900728c */ /* 0x000fc4000bf45320 */
[----:B------:R-:W-:Y:S02]  /*3980*/  UIADD3 UR25, UPT, UPT, UR7, 0x38, URZ ;  /* 0x0000003807197890 */ /* 0x000fe4000fffe0ff */
[----:B------:R-:W-:Y:S02]  /*3990*/  UIADD3 UR17, UPT, UPT, UR7, 0x40, URZ ;  /* 0x0000004007117890 */ /* 0x000fe4000fffe0ff */
[----:B------:R-:W1:Y:S01]  /*39a0*/  LDC.64 R30, c[0x0][0x348] ;  /* 0x0000d200ff1e7b82 */ /* 0x000e620000000a00 */
[----:B------:R-:W-:Y:S02]  /*39b0*/  UPRMT UR13, UR37, 0x654, UR13 ;  /* 0x00000654250d7896 */ /* 0x000fe4000800000d */
[----:B------:R-:W-:-:S05]  /*39c0*/  UISETP.NE.AND.EX UP3, UPT, UR5, URZ, UPT, UP3 ;  /* 0x000000ff0500728c */ /* 0x000fca000bf65330 */
[----:B------:R-:W4:Y:S08]  /*39d0*/  LDC.64 R16, c[0x0][0xb10] ;  /* 0x0002c400ff107b82 */ /* 0x000f300000000a00 */
[----:B------:R-:W1:Y:S08]  /*39e0*/  LDC.64 R6, c[0x0][0xb18] ;  /* 0x0002c600ff067b82 */ /* 0x000e700000000a00 */
[----:B------:R-:W1:Y:S08]  /*39f0*/  LDC.64 R4, c[0x0][0xb28] ;  /* 0x0002ca00ff047b82 */ /* 0x000e700000000a00 */
[----:B--23--:R-:W1:Y:S02]  /*3a00*/  LDC R19, c[0x0][0x374] ;  /* 0x0000dd00ff137b82 */ /* 0x00ce640000000800 */
.L_x_77:
[C---:B------:R-:W-:Y:S02]  /*3a10*/  LEA R0, R28.reuse, UR7, 0x3 ;  /* 0x000000071c007c11 */ /* 0x040fe4000f8e18ff */
[----:B------:R-:W-:Y:S02]  /*3a20*/  SHF.L.U32 R2, R27, 0x1f, RZ ;  /* 0x0000001f1b027819 */ /* 0x000fe400000006ff */
[----:B------:R-:W-:Y:S02]  /*3a30*/  LEA R20, R28, UR7, 0x4 ;  /* 0x000000071c147c11 */ /* 0x000fe4000f8e20ff */
[----:B--2---:R-:W2:Y:S02]  /*3a40*/  SYNCS.PHASECHK.TRANS64.TRYWAIT P0, [R0+URZ+0x80], R2 ;  /* 0x00008002000075a7 */ /* 0x004ea400080011ff */
[----:B--2---:R-:W-:Y:S05]  /*3a50*/  @!P0 BRA `(.L_x_67) ;  /* 0x0000005800848947 */ /* 0x004fea0003800000 */
.L_x_149:
[----:B------:R-:W-:Y:S01]  /*3a60*/  ISETP.GE.AND P0, PT, R40, 0x1, PT ;  /* 0x000000012800780c */ /* 0x000fe20003f06270 */
[----:B------:R-:W3:Y:S01]  /*3a70*/  LDS.128 R20, [R20+0x110] ;  /* 0x0001100014147984 */ /* 0x000ee20000000c00 */
[----:B--2---:R-:W-:Y:S01]  /*3a80*/  VIADD R0, R0, 0x90 ;  /* 0x0000009000007836 */ /* 0x004fe20000000000 */
[----:B------:R-:W-:Y:S01]  /*3a90*/  @!PT LDS RZ, [RZ] ;  /* 0x00000000fffff984 */ /* 0x000fe20000000800 */
[----:B------:R-:W-:Y:S01]  /*3aa0*/  @!PT LDS RZ, [RZ] ;  /* 0x00000000fffff984 */ /* 0x000fe20000000800 */
[----:B------:R-:W-:Y:S01]  /*3ab0*/  @!PT LDS RZ, [RZ] ;  /* 0x00000000fffff984 */ /* 0x000fe20000000800 */
[----:B------:R-:W-:Y:S01]  /*3ac0*/  @!PT LDS RZ, [RZ] ;  /* 0x00000000fffff984 */ /* 0x000fe20000000800 */
[----:B------:R2:W-:Y:S06]  /*3ad0*/  MEMBAR.ALL.CTA ;  /* 0x0000000000007992 */ /* 0x0005ec0000008000 */
[----:B--2---:R-:W2:Y:S01]  /*3ae0*/  FENCE.VIEW.ASYNC.S ;  /* 0x00000000000073c6 */ /* 0x004ea20000000000 */
[----:B------:R-:W-:Y:S04]  /*3af0*/  PRMT R0, RZ, 0x654, R0 ;  /* 0x00000654ff007816 */ /* 0x000fe80000000000 */
[----:B--2---:R2:W-:Y:S01]  /*3b00*/  SYNCS.ARRIVE.TRANS64.RED.A1T0 RZ, [R0+URZ], RZ ;  /* 0x000000ff00ff79a7 */ /* 0x0045e200081004ff */
[----:B---3--:R-:W-:Y:S11]  /*3b10*/  LOP3.LUT P3, RZ, R22, 0x1, RZ, 0xc0, !PT ;  /* 0x0000000116ff7812 */ /* 0x008ff6000786c0ff */
[----:B------:R-:W-:Y:S02]  /*3b20*/  @!UPT UIADD3 URZ, UPT, UPT, URZ, URZ, URZ ;  /* 0x000000fffffff290 */ /* 0x000fe4000fffe0ff */
[----:B------:R-:W-:Y:S02]  /*3b30*/  @P3 MOV R11, R20 ;  /* 0x00000014000b3202 */ /* 0x000fe40000000f00 */
[----:B------:R-:W-:Y:S01]  /*3b40*/  @P3 LOP3.LUT R10, R21, 0xffff, RZ, 0xc0, !PT ;  /* 0x0000ffff150a3812 */ /* 0x000fe200078ec0ff */
[----:B--2---:R-:W-:Y:S06]  /*3b50*/  @!P0 BRA `(.L_x_68) ;  /* 0x0000000000a48947 */ /* 0x004fec0003800000 */
[-C--:B-1----:R-:W-:Y:S01]  /*3b60*/  IMAD.HI.U32 R0, R19, R7.reuse, RZ ;  /* 0x0000000713007227 */ /* 0x082fe200078e00ff */
[----:B------:R-:W-:Y:S02]  /*3b70*/  ISETP.NE.AND P0, PT, R6, 0x1, PT ;  /* 0x000000010600780c */ /* 0x000fe40003f05270 */
[----:B------:R-:W-:Y:S01]  /*3b80*/  ISETP.NE.AND P2, PT, R40, 0x1, PT ;  /* 0x000000012800780c */ /* 0x000fe20003f45270 */
[----:B----4-:R-:W-:Y:S01]  /*3b90*/  IMAD.HI.U32 R9, R24, R16, RZ ;  /* 0x0000001018097227 */ /* 0x010fe200078e00ff */
[----:B------:R-:W-:Y:S02]  /*3ba0*/  SHF.R.U32.HI R0, RZ, R18, R0 ;  /* 0x00000012ff007219 */ /* 0x000fe40000011600 */
[----:B------:R-:W-:Y:S01]  /*3bb0*/  ISETP.NE.AND P4, PT, R3, 0x1, PT ;  /* 0x000000010300780c */ /* 0x000fe20003f85270 */
[----:B------:R-:W-:Y:S01]  /*3bc0*/  IMAD.HI.U32 R13, R10, R7, RZ ;  /* 0x000000070a0d7227 */ /* 0x000fe200078e00ff */
[----:B------:R-:W-:Y:S02]  /*3bd0*/  SHF.R.U32.HI R9, RZ, R17, R9 ;  /* 0x00000011ff097219 */ /* 0x000fe40000011609 */
[----:B------:R-:W-:Y:S01]  /*3be0*/  SEL R0, R19, R0, !P0 ;  /* 0x0000000013007207 */ /* 0x000fe20004000000 */
[----:B------:R-:W-:Y:S01]  /*3bf0*/  IMAD.HI.U32 R12, R11, R16, RZ ;  /* 0x000000100b0c7227 */ /* 0x000fe200078e00ff */
[----:B------:R-:W-:Y:S03]  /*3c00*/  SEL R9, R24, R9, !P4 ;  /* 0x0000000918097207 */ /* 0x000fe60006000000 */
[-C--:B------:R-:W-:Y:S01]  /*3c10*/  IMAD.HI.U32 R8, R0, R4.reuse, RZ ;  /* 0x0000000400087227 */ /* 0x080fe200078e00ff */
[----:B------:R-:W-:Y:S03]  /*3c20*/  SHF.R.U32.HI R12, RZ, R17, R12 ;  /* 0x00000011ff0c7219 */ /* 0x000fe6000001160c */
[----:B------:R-:W-:Y:S01]  /*3c30*/  IMAD.HI.U32 R2, R9, R4, RZ ;  /* 0x0000000409027227 */ /* 0x000fe200078e00ff */
[-C--:B------:R-:W-:Y:S02]  /*3c40*/  @P2 SHF.R.U32.HI R0, RZ, R5.reuse, R8 ;  /* 0x00000005ff002219 */ /* 0x080fe40000011608 */
[----:B------:R-:W-:Y:S02]  /*3c50*/  SHF.R.U32.HI R8, RZ, R18, R13 ;  /* 0x00000012ff087219 */ /* 0x000fe4000001160d */
[----:B------:R-:W-:Y:S01]  /*3c60*/  @P2 SHF.R.U32.HI R9, RZ, R5, R2 ;  /* 0x00000005ff092219 */ /* 0x000fe20000011602 */
[----:B------:R-:W-:Y:S01]  /*3c70*/  IMAD R0, R40, R0, RZ ;  /* 0x0000000028007224 */ /* 0x000fe200078e02ff */
[----:B------:R-:W-:Y:S02]  /*3c80*/  SEL R8, R10, R8, !P0 ;  /* 0x000000080a087207 */ /* 0x000fe40004000000 */
[----:B------:R-:W-:Y:S01]  /*3c90*/  SEL R2, R11, R12, !P4 ;  /* 0x0000000c0b027207 */ /* 0x000fe20006000000 */
[----:B------:R-:W-:Y:S01]  /*3ca0*/  IMAD R12, R40, R9, RZ ;  /* 0x00000009280c7224 */ /* 0x000fe200078e02ff */
[C---:B------:R-:W-:Y:S01]  /*3cb0*/  ISETP.GE.AND P0, PT, R8.reuse, R0, PT ;  /* 0x000000000800720c */ /* 0x040fe20003f06270 */
[----:B------:R-:W-:Y:S03]  /*3cc0*/  IMAD.HI.U32 R0, R8, R4, RZ ;  /* 0x0000000408007227 */ /* 0x000fe600078e00ff */
[----:B------:R-:W-:Y:S02]  /*3cd0*/  ISETP.GE.OR P0, PT, R2, R12, P0 ;  /* 0x0000000c0200720c */ /* 0x000fe40000706670 */
[-C--:B------:R-:W-:Y:S04]  /*3ce0*/  SHF.R.U32.HI R0, RZ, R5.reuse, R0 ;  /* 0x00000005ff007219 */ /* 0x080fe80000011600 */
[----:B------:R-:W-:Y:S05]  /*3cf0*/  SEL R13, R8, R0, !P2 ;  /* 0x00000000080d7207 */ /* 0x000fea0005000000 */
[----:B------:R-:W-:Y:S02]  /*3d00*/  IMAD.MOV R12, RZ, RZ, -R13 ;  /* 0x000000ffff0c7224 */ /* 0x000fe400078e0a0d */
[----:B------:R-:W-:Y:S04]  /*3d10*/  @!P0 IMAD.HI.U32 R0, R2, R4, RZ ;  /* 0x0000000402008227 */ /* 0x000fe800078e00ff */
[----:B------:R-:W-:Y:S01]  /*3d20*/  IMAD R12, R40, R12, R8 ;  /* 0x0000000c280c7224 */ /* 0x000fe200078e0208 */
[----:B------:R-:W-:Y:S04]  /*3d30*/  @!P0 SHF.R.U32.HI R0, RZ, R5, R0 ;  /* 0x00000005ff008219 */ /* 0x000fe80000011600 */
[----:B------:R-:W-:Y:S04]  /*3d40*/  @!P0 SEL R0, R2, R0, !P2 ;  /* 0x0000000002008207 */ /* 0x000fe80005000000 */
[----:B------:R-:W-:Y:S01]  /*3d50*/  @!P0 IADD3 R13, PT, PT, R13, -R0, RZ ;  /* 0x800000000d0d8210 */ /* 0x000fe20007ffe0ff */
[----:B------:R-:W-:Y:S01]  /*3d60*/  @!P0 IMAD R0, R9, R12, R0 ;  /* 0x0000000c09008224 */ /* 0x000fe200078e0200 */
[----:B------:R-:W-:Y:S01]  /*3d70*/  IADD3 R9, PT, PT, -R8, RZ, RZ ;  /* 0x000000ff08097210 */ /* 0x000fe20007ffe1ff */
[--C-:B------:R-:W-:Y:S02]  /*3d80*/  IMAD.MOV R12, RZ, RZ, -R2.reuse ;  /* 0x000000ffff0c7224 */ /* 0x100fe400078e0a02 */
[----:B------:R-:W-:Y:S02]  /*3d90*/  @!P0 IMAD R8, R13, R40, R2 ;  /* 0x000000280d088224 */ /* 0x000fe400078e0202 */
[----:B------:R-:W-:Y:S02]  /*3da0*/  @!P0 IMAD.MOV.U32 R2, RZ, RZ, R0 ;  /* 0x000000ffff028224 */ /* 0x000fe400078e0000 */
[----:B------:R-:W-:Y:S02]  /*3db0*/  IMAD R11, R3, R12, R11 ;  /* 0x0000000c030b7224 */ /* 0x000fe400078e020b */
[----:B------:R-:W-:Y:S02]  /*3dc0*/  IMAD R10, R6, R9, R10 ;  /* 0x00000009060a7224 */ /* 0x000fe400078e020a */
[----:B------:R-:W-:Y:S02]  /*3dd0*/  IMAD R11, R2, R3, R11 ;  /* 0x00000003020b7224 */ /* 0x000fe400078e020b */
[----:B------:R-:W-:Y:S02]  /*3de0*/  IMAD R10, R8, R6, R10 ;  /* 0x00000006080a7224 */ /* 0x000fe400078e020a */
.L_x_68:
[----:B------:R-:W-:Y:S05]  /*3df0*/  BRA.U UP1, `(.L_x_69) ;  /* 0x0000000101107547 */ /* 0x000fea000b800000 */
[----:B------:R-:W-:Y:S04]  /*3e00*/  MOV R2, UR6 ;  /* 0x0000000600027c02 */ /* 0x000fe80008000f00 */
[----:B------:R-:W-:Y:S04]  /*3e10*/  SHF.L.U32 R2, R2, 0x1f, RZ ;  /* 0x0000001f02027819 */ /* 0x000fe800000006ff */
[----:B------:R-:W2:Y:S02]  /*3e20*/  SYNCS.PHASECHK.TRANS64.TRYWAIT P0, [UR7+0x78], R2 ;  /* 0x00007802ff0075a7 */ /* 0x000ea40008001107 */
[----:B--2---:R-:W-:Y:S05]  /*3e30*/  @!P0 BRA `(.L_x_70) ;  /* 0x0000005400a08947 */ /* 0x004fea0003800000 */
.L_x_69:
[----:B------:R-:W-:Y:S02]  /*3e40*/  R2UR UR35, R15 ;  /* 0x000000000f2372ca */ /* 0x000fe400000e0000 */
[----:B------:R-:W-:Y:S02]  /*3e50*/  R2UR UR34, R14 ;  /* 0x000000000e2272ca */ /* 0x000fe400000e0000 */
[----:B------:R-:W-:Y:S02]  /*3e60*/  ISETP.NE.U32.AND P2, PT, RZ, UR4, PT ;  /* 0x00000004ff007c0c */ /* 0x000fe4000bf45070 */
[----:B------:R-:W-:Y:S02]  /*3e70*/  SHF.L.U32 R14, R29, 0x1f, RZ ;  /* 0x0000001f1d0e7819 */ /* 0x000fe400000006ff */
[----:B------:R-:W-:Y:S05]  /*3e80*/  ISETP.NE.AND.EX P2, PT, RZ, UR5, PT, P2 ;  /* 0x00000005ff007c0c */ /* 0x000fea000bf45320 */
[----:B------:R-:W-:Y:S02]  /*3e90*/  USHF.L.U32 UR35, UR35, 0x6, URZ ;  /* 0x0000000623237899 */ /* 0x000fe400080006ff */
[----:B------:R-:W-:Y:S01]  /*3ea0*/  USHF.L.U32 UR34, UR34, 0x8, URZ ;  /* 0x0000000822227899 */ /* 0x000fe200080006ff */
[----:B------:R-:W-:Y:S11]  /*3eb0*/  BRA.U !UP3, `(.L_x_71) ;  /* 0x000000010b347547 */ /* 0x000ff6000b800000 */
[----:B------:R-:W-:Y:S01]  /*3ec0*/  UPLOP3.LUT UP0, UPT, UPT, UPT, UP2, 0x80, 0x8 ;  /* 0x000000000008789c */ /* 0x000fe20003f0f020 */
[----:B--2---:R-:W-:Y:S02]  /*3ed0*/  HFMA2 R0, -RZ, RZ, 0, 5.9604644775390625e-08 ;  /* 0x00000001ff007431 */ /* 0x004fe400000001ff */
[----:B------:R-:W-:Y:S03]  /*3ee0*/  IMAD.MOV.U32 R96, RZ, RZ, 0x1 ;  /* 0x00000001ff607424 */ /* 0x000fe600078e00ff */
[----:B------:R-:W-:Y:S05]  /*3ef0*/  PLOP3.LUT P0, PT, PT, PT, UP0, 0x80, 0x8 ;  /* 0x000000000008781c */ /* 0x000fea0003f0f008 */
[----:B------:R-:W2:Y:S01]  /*3f00*/  @UP0 LDCU.64 UR10, c[0x0][0x888] ;  /* 0x00011100ff0a07ac */ /* 0x000ea20008000a00 */
[----:B------:R-:W-:Y:S07]  /*3f10*/  @UP0 UIMAD UR8, UR36, UR4, URZ ;  /* 0x00000004240802a4 */ /* 0x000fee000f8e02ff */
[----:B------:R-:W-:Y:S01]  /*3f20*/  @!P0 PRMT R96, R0, 0x7610, R96 ;  /* 0x0000761000608816 */ /* 0x000fe20000000060 */
[----:B--2---:R-:W-:Y:S03]  /*3f30*/  @UP0 UIMAD.WIDE UR10, UR8, 0x4, UR10 ;  /* 0x00000004080a08a5 */ /* 0x004fe6000f8e020a */
[----:B------:R-:W2:Y:S03]  /*3f40*/  @!UP0 LDCU UR8, c[0x0][0x880] ;  /* 0x00011000ff0887ac */ /* 0x000ea60008000800 */
[----:B------:R-:W-:Y:S01]  /*3f50*/  IMAD.U32 R8, RZ, RZ, UR10 ;  /* 0x0000000aff087e24 */ /* 0x000fe2000f8e00ff */
[----:B------:R-:W-:Y:S05]  /*3f60*/  MOV R9, UR11 ;  /* 0x0000000b00097c02 */ /* 0x000fea0008000f00 */
[----:B-----5:R3:W5:Y:S02]  /*3f70*/  @P0 LDG.E R49, desc[UR46][R8.64] ;  /* 0x0000002e08310981 */ /* 0x020764000c1e1900 */
[----:B--23--:R-:W-:Y:S07]  /*3f80*/  @!P0 IMAD.U32 R49, RZ, RZ, UR8 ;  /* 0x00000008ff318e24 */ /* 0x00cfee000f8e00ff */
.L_x_71:
[----:B-----5:R-:W-:Y:S01]  /*3f90*/  @!P2 FSETP.EQ.AND P0, PT, R49, RZ, PT ;  /* 0x000000ff3100a20b */ /* 0x020fe20003f02000 */
[----:B------:R-:W-:Y:S01]  /*3fa0*/  @!UPT UIADD3 URZ, UPT, UPT, URZ, URZ, URZ ;  /* 0x000000fffffff290 */ /* 0x000fe2000fffe0ff */
[----:B------:R-:W-:Y:S11]  /*3fb0*/  @!P2 BRA `(.L_x_72) ;  /* 0x000000000014a947 */ /* 0x000ff60003800000 */
[----:B------:R-:W-:Y:S02]  /*3fc0*/  LOP3.LUT P2, RZ, R96, 0xff, RZ, 0xc0, !PT ;  /* 0x000000ff60ff7812 */ /* 0x000fe4000784c0ff */
[----:B------:R-:W-:Y:S04]  /*3fd0*/  PLOP3.LUT P0, PT, PT, PT, UP0, 0x80, 0x8 ;  /* 0x000000000008781c */ /* 0x000fe80003f0f008 */
[----:B------:R-:W-:Y:S07]  /*3fe0*/  PLOP3.LUT P0, PT, P0, PT, PT, 0x8, 0x80 ;  /* 0x000000000080781c */ /* 0x000fee000070e170 */
[----:B------:R-:W-:Y:S11]  /*3ff0*/  @P2 FSETP.EQ.AND P0, PT, R49, RZ, PT ;  /* 0x000000ff3100220b */ /* 0x000ff60003f02000 */
[----:B------:R-:W-:Y:S02]  /*4000*/  @!UPT UIADD3 URZ, UPT, UPT, URZ, URZ, URZ ;  /* 0x000000fffffff290 */ /* 0x000fe4000fffe0ff */
.L_x_72:
[----:B------:R-:W3:Y:S01]  /*4010*/  SYNCS.PHASECHK.TRANS64.TRYWAIT P2, [UR7+0x50], R14 ;  /* 0x0000500eff0075a7 */ /* 0x000ee20008041107 */
[----:B------:R-:W-:Y:S04]  /*4020*/  ELECT P4, URZ, PT ;  /* 0x0000000000ff782f */ /* 0x000fe80003880000 */
[----:B------:R-:W-:Y:S11]  /*4030*/  PLOP3.LUT P4, PT, P0, P4, PT, 0xf2, 0x2f ;  /* 0x00000000002f781c */ /* 0x000ff60000789e72 */
[----:B------:R-:W-:Y:S02]  /*4040*/  @!UPT UIADD3 URZ, UPT, UPT, URZ, URZ, URZ ;  /* 0x000000fffffff290 */ /* 0x000fe4000fffe0ff */
[----:B-1----:R-:W-:Y:S05]  /*4050*/  @!P4 IADD3 R8, P0, PT, R30, 0x580, RZ ;  /* 0x000005801e08c810 */ /* 0x002fea0007f1e0ff */
[----:B--2---:R-:W-:Y:S01]  /*4060*/  @!P4 IMAD.X R2, RZ, RZ, R31, P0 ;  /* 0x000000ffff02c224 */ /* 0x004fe200000e061f */
[----:B---3--:R-:W-:Y:S07]  /*4070*/  @!P2 BRA `(.L_x_73) ;  /* 0x000000540028a947 */ /* 0x008fee0003800000 */
.L_x_152:
[----:B------:R-:W-:Y:S01]  /*4080*/  @!P4 R2UR UR8, R2 ;  /* 0x000000000208c2ca */ /* 0x000fe200000e0000 */
[----:B------:R-:W-:Y:S01]  /*4090*/  VOTEU.ALL UP1, P4 ;  /* 0x0000000000ff7886 */ /* 0x000fe20002020000 */
[----:B------:R-:W-:Y:S01]  /*40a0*/  @!P4 R2UR UR9, R8 ;  /* 0x000000000809c2ca */ /* 0x000fe200000e0000 */
[----:B-1----:R-:W-:Y:S01]  /*40b0*/  @!P4 IMAD.MOV.U32 R0, RZ, RZ, 0x1000 ;  /* 0x00001000ff00c424 */ /* 0x002fe200078e00ff */
[----:B------:R-:W-:Y:S01]  /*40c0*/  UMOV UR10, 0x0 ;  /* 0x00000000000a7882 */ /* 0x000fe20000000000 */
[----:B------:R-:W-:Y:S01]  /*40d0*/  UMOV UR11, 0x10000000 ;  /* 0x10000000000b7882 */ /* 0x000fe20000000000 */
[----:B------:R-:W-:Y:S01]  /*40e0*/  @!UP1 UIADD3 UR32, UPT, UPT, UR7, 0x200, URZ ;  /* 0x0000020007209890 */ /* 0x000fe2000fffe0ff */
[----:B------:R-:W-:Y:S06]  /*40f0*/  VOTEU.ALL UP1, P4 ;  /* 0x0000000000ff7886 */ /* 0x000fec0002020000 */
[----:B------:R-:W-:Y:S01]  /*4100*/  IMAD.U32 R9, RZ, RZ, UR8 ;  /* 0x00000008ff097e24 */ /* 0x000fe2000f8e00ff */
[----:B------:R-:W-:Y:S01]  /*4110*/  UPRMT UR8, UR37, 0x654, UR33 ;  /* 0x0000065425087896 */ /* 0x000fe20008000021 */
[----:B------:R-:W-:Y:S03]  /*4120*/  IMAD.U32 R8, RZ, RZ, UR9 ;  /* 0x00000009ff087e24 */ /* 0x000fe6000f8e00ff */
[----:B------:R-:W-:Y:S02]  /*4130*/  @!P4 R2UR UR15, R9 ;  /* 0x00000000090fc2ca */ /* 0x000fe400000e0000 */
[----:B------:R-:W-:Y:S02]  /*4140*/  @!P4 R2UR UR14, R8 ;  /* 0x00000000080ec2ca */ /* 0x000fe400000e0000 */
[----:B------:R-:W-:Y:S05]  /*4150*/  @!P4 IADD3 R8, P0, PT, R30, 0x580, RZ ;  /* 0x000005801e08c810 */ /* 0x000fea0007f1e0ff */
[----:B------:R-:W-:Y:S06]  /*4160*/  @!P4 IMAD.X R2, RZ, RZ, R31, P0 ;  /* 0x000000ffff02c224 */ /* 0x000fec00000e061f */
[----:B------:R1:W-:Y:S01]  /*4170*/  @!UP1 UTMALDG.3D [UR32], [UR14], desc[UR10] ;  /* 0x00000a200e0095b4 */ /* 0x0003e20008011000 */
[----:B------:R1:W-:Y:S01]  /*4180*/  @!P4 SYNCS.ARRIVE.TRANS64.RED.A0TR RZ, [UR7+0x30], R0 ;  /* 0x00003000ffffc9a7 */ /* 0x0003e20008300407 */
[----:B------:R-:W-:Y:S01]  /*4190*/  SYNCS.ARRIVE.TRANS64.RED.A1T0 RZ, [UR8], RZ ;  /* 0x000000ffffff79a7 */ /* 0x000fe20008100408 */
[----:B------:R-:W2:Y:S02]  /*41a0*/  SYNCS.PHASECHK.TRANS64.TRYWAIT P2, [UR7+0x58], R14 ;  /* 0x0000580eff0075a7 */ /* 0x000ea40008041107 */
[----:B-12---:R-:W-:Y:S05]  /*41b0*/  @!P2 BRA `(.L_x_74) ;  /* 0x0000005000f0a947 */ /* 0x006fea0003800000 */
.L_x_154:
[----:B------:R-:W-:Y:S01]  /*41c0*/  @!P4 R2UR UR8, R2 ;  /* 0x000000000208c2ca */ /* 0x000fe200000e0000 */
[----:B------:R-:W-:Y:S01]  /*41d0*/  VOTEU.ALL UP1, P4 ;  /* 0x0000000000ff7886 */ /* 0x000fe20002020000 */
[----:B------:R-:W-:Y:S01]  /*41e0*/  @!P4 R2UR UR9, R8 ;  /* 0x000000000809c2ca */ /* 0x000fe200000e0000 */
[----:B-1----:R-:W-:Y:S01]  /*41f0*/  @!P4 IMAD.MOV.U32 R0, RZ, RZ, 0x1000 ;  /* 0x00001000ff00c424 */ /* 0x002fe200078e00ff */
[----:B------:R-:W-:Y:S01]  /*4200*/  UMOV UR10, 0x0 ;  /* 0x00000000000a7882 */ /* 0x000fe20000000000 */
[----:B------:R-:W-:Y:S01]  /*4210*/  UMOV UR11, 0x10000000 ;  /* 0x10000000000b7882 */ /* 0x000fe20000000000 */
[----:B------:R-:W-:Y:S02]  /*4220*/  @!UP1 UIADD3 UR26, UPT, UPT, UR34, 0x40, URZ ;  /* 0x00000040221a9890 */ /* 0x000fe4000fffe0ff */
[----:B------:R-:W-:Y:S01]  /*4230*/  @!UP1 UIADD3 UR24, UPT, UPT, UR7, 0x1200, URZ ;  /* 0x0000120007189890 */ /* 0x000fe2000fffe0ff */
[----:B------:R-:W-:Y:S01]  /*4240*/  VOTEU.ALL UP1, P4 ;  /* 0x0000000000ff7886 */ /* 0x000fe20002020000 */
[----:B------:R-:W-:Y:S01]  /*4250*/  UMOV UR27, UR35 ;  /* 0x00000023001b7c82 */ /* 0x000fe20008000000 */
[----:B------:R-:W-:Y:S02]  /*4260*/  UMOV UR28, UR36 ;  /* 0x00000024001c7c82 */ /* 0x000fe40008000000 */
        /* <DEDUP_REMOVED lines=12> */
.L_x_156:
[----:B------:R-:W2:Y:S01]  /*4330*/  LDC.64 R12, c[0x0][0xb18] ;  /* 0x0002c600ff0c7b82 */ /* 0x000ea20000000a00 */
[----:B------:R-:W-:Y:S01]  /*4340*/  @!P4 R2UR UR8, R2 ;  /* 0x000000000208c2ca */ /* 0x000fe200000e0000 */
[----:B------:R-:W-:Y:S01]  /*4350*/  VOTEU.ALL UP1, P4 ;  /* 0x0000000000ff7886 */ /* 0x000fe20002020000 */
[----:B------:R-:W-:Y:S01]  /*4360*/  @!P4 R2UR UR9, R8 ;  /* 0x000000000809c2ca */ /* 0x000fe200000e0000 */
[----:B-1----:R-:W-:Y:S01]  /*4370*/  @!P4 IMAD.MOV.U32 R0, RZ, RZ, 0x1000 ;  /* 0x00001000ff00c424 */ /* 0x002fe200078e00ff */
[----:B------:R-:W-:Y:S03]  /*4380*/  UMOV UR10, 0x0 ;  /* 0x00000000000a7882 */ /* 0x000fe60000000000 */
[----:B------:R-:W1:Y:S01]  /*4390*/  @!P1 LDC R2, c[0x0][0xb0c] ;  /* 0x0002c300ff029b82 */ /* 0x000e620000000800 */
[----:B------:R-:W-:Y:S01]  /*43a0*/  @!UP1 UIADD3 UR18, UPT, UPT, UR34, 0x80, URZ ;  /* 0x0000008022129890 */ /* 0x000fe2000fffe0ff */
[----:B------:R-:W-:Y:S01]  /*43b0*/  @P3 SHF.R.U32.HI R26, RZ, 0x10, R21 ;  /* 0x00000010ff1a3819 */ /* 0x000fe20000011615 */
[----:B------:R-:W-:Y:S01]  /*43c0*/  @!UP1 UIADD3 UR16, UPT, UPT, UR7, 0x2200, URZ ;  /* 0x0000220007109890 */ /* 0x000fe2000fffe0ff */
[----:B------:R-:W-:Y:S01]  /*43d0*/  VIADD R28, R28, 0x1 ;  /* 0x000000011c1c7836 */ /* 0x000fe20000000000 */
[----:B------:R-:W-:Y:S01]  /*43e0*/  VOTEU.ALL UP1, P4 ;  /* 0x0000000000ff7886 */ /* 0x000fe20002020000 */
[----:B------:R-:W-:Y:S01]  /*43f0*/  UMOV UR11, 0x10000000 ;  /* 0x10000000000b7882 */ /* 0x000fe20000000000 */
[----:B------:R-:W-:Y:S01]  /*4400*/  UMOV UR19, UR35 ;  /* 0x0000002300137c82 */ /* 0x000fe20008000000 */
[----:B------:R-:W-:Y:S01]  /*4410*/  IMAD.U32 R9, RZ, RZ, UR8 ;  /* 0x00000008ff097e24 */ /* 0x000fe2000f8e00ff */
[----:B------:R-:W-:Y:S01]  /*4420*/  UMOV UR20, UR36 ;  /* 0x0000002400147c82 */ /* 0x000fe20008000000 */
[----:B------:R-:W-:Y:S01]  /*4430*/  IMAD.U32 R8, RZ, RZ, UR9 ;  /* 0x00000009ff087e24 */ /* 0x000fe2000f8e00ff */
[----:B------:R-:W-:Y:S02]  /*4440*/  UPRMT UR8, UR37, 0x654, UR17 ;  /* 0x0000065425087896 */ /* 0x000fe40008000011 */
[----:B------:R-:W-:Y:S02]  /*4450*/  @!P4 R2UR UR15, R9 ;  /* 0x00000000090fc2ca */ /* 0x000fe400000e0000 */
[----:B------:R-:W-:Y:S02]  /*4460*/  @!P4 R2UR UR14, R8 ;  /* 0x00000000080ec2ca */ /* 0x000fe400000e0000 */
[----:B------:R-:W3:Y:S11]  /*4470*/  LDC.64 R8, c[0x0][0xb10] ;  /* 0x0002c400ff087b82 */ /* 0x000ef60000000a00 */
[----:B------:R1:W-:Y:S01]  /*4480*/  @!UP1 UTMALDG.3D [UR16], [UR14], desc[UR10] ;  /* 0x00000a100e0095b4 */ /* 0x0003e20008011000 */
[----:B------:R5:W-:Y:S01]  /*4490*/  @!P4 SYNCS.ARRIVE.TRANS64.RED.A0TR RZ, [UR7+0x40], R0 ;  /* 0x00004000ffffc9a7 */ /* 0x000be20008300407 */
[C---:B---3--:R-:W-:Y:S01]  /*44a0*/  @!P1 IMAD.HI.U32 R8, R11.reuse, R8, RZ ;  /* 0x000000080b089227 */ /* 0x048fe200078e00ff */
[----:B--2---:R-:W-:Y:S02]  /*44b0*/  @!P1 ISETP.NE.AND P0, PT, R12, 0x1, PT ;  /* 0x000000010c00980c */ /* 0x004fe40003f05270 */
[----:B-1----:R-:W-:Y:S01]  /*44c0*/  @!P1 ISETP.NE.AND P2, PT, R2, 0x1, PT ;  /* 0x000000010200980c */ /* 0x002fe20003f45270 */
[----:B------:R-:W-:Y:S01]  /*44d0*/  SYNCS.ARRIVE.TRANS64.RED.A1T0 RZ, [UR8], RZ ;  /* 0x000000ffffff79a7 */ /* 0x000fe20008100408 */
[C---:B------:R-:W-:Y:S01]  /*44e0*/  @!P1 IMAD.HI.U32 R13, R10.reuse, R13, RZ ;  /* 0x0000000d0a0d9227 */ /* 0x040fe200078e00ff */
[----:B------:R-:W-:Y:S04]  /*44f0*/  @!P1 SHF.R.U32.HI R8, RZ, R9, R8 ;  /* 0x00000009ff089219 */ /* 0x000fe80000011608 */
[----:B------:R-:W-:Y:S01]  /*4500*/  @!P1 SEL R8, R11, R8, !P2 ;  /* 0x000000080b089207 */ /* 0x000fe20005000000 */
[----:B------:R-:W1:Y:S01]  /*4510*/  SYNCS.PHASECHK.TRANS64.TRYWAIT P5, [UR7+0x68], R14 ;  /* 0x0000680eff0075a7 */ /* 0x000e6200080a1107 */
[----:B-----5:R-:W2:Y:S02]  /*4520*/  @!P1 LDC R0, c[0x0][0xb20] ;  /* 0x0002c800ff009b82 */ /* 0x020ea40000000800 */
[----:B--2---:R-:W-:Y:S04]  /*4530*/  @!P1 SHF.R.U32.HI R0, RZ, R0, R13 ;  /* 0x00000000ff009219 */ /* 0x004fe8000001160d */
[----:B------:R-:W-:Y:S05]  /*4540*/  @!P1 SEL R9, R10, R0, !P0 ;  /* 0x000000000a099207 */ /* 0x000fea0004000000 */
[----:B------:R-:W-:Y:S02]  /*4550*/  @!P1 IMAD.IADD R0, R9, 0x1, -R8 ;  /* 0x0000000109009824 */ /* 0x000fe400078e0a08 */
[----:B------:R-:W-:Y:S02]  /*4560*/  @!P1 IMAD.IADD R8, R8, 0x1, -R9 ;  /* 0x0000000108089824 */ /* 0x000fe400078e0a09 */
[----:B------:R-:W-:Y:S02]  /*4570*/  @!P1 IMAD R11, R0, R2, R11 ;  /* 0x00000002000b9224 */ /* 0x000fe400078e020b */
[----:B------:R-:W-:Y:S01]  /*4580*/  @!P1 IMAD R10, R8, R12, R10 ;  /* 0x0000000c080a9224 */ /* 0x000fe200078e020a */
[----:B-1----:R-:W-:Y:S06]  /*4590*/  @!P5 BRA `(.L_x_76) ;  /* 0x000000500028d947 */ /* 0x002fec0003800000 */
.L_x_158:
[----:B------:R-:W-:Y:S01]  /*45a0*/  @!P4 IADD3 R2, P0, PT, R30, 0x580, RZ ;  /* 0x000005801e02c810 */ /* 0x000fe20007f1e0ff */
[----:B------:R-:W-:Y:S01]  /*45b0*/  VOTEU.ALL UP1, P4 ;  /* 0x0000000000ff7886 */ /* 0x000fe20002020000 */
[----:B------:R-:W-:Y:S01]  /*45c0*/  UMOV UR18, 0x0 ;  /* 0x0000000000127882 */ /* 0x000fe20000000000 */
[----:B------:R-:W-:Y:S01]  /*45d0*/  UMOV UR19, 0x10000000 ;  /* 0x1000000000137882 */ /* 0x000fe20000000000 */
[----:B------:R-:W-:Y:S01]  /*45e0*/  @!P4 R2UR UR9, R2 ;  /* 0x000000000209c2ca */ /* 0x000fe200000e0000 */
[----:B-1----:R-:W-:Y:S01]  /*45f0*/  @!P4 IMAD.X R0, RZ, RZ, R31, P0 ;  /* 0x000000ffff00c224 */ /* 0x002fe200000e061f */
[----:B------:R-:W-:Y:S01]  /*4600*/  @!UP1 UIADD3 UR10, UPT, UPT, UR34, 0xc0, URZ ;  /* 0x000000c0220a9890 */ /* 0x000fe2000fffe0ff */
[----:B------:R-:W-:Y:S01]  /*4610*/  ISETP.NE.AND P0, PT, R28, 0x2, PT ;  /* 0x000000021c00780c */ /* 0x000fe20003f05270 */
[----:B------:R-:W-:Y:S01]  /*4620*/  UMOV UR11, UR35 ;  /* 0x00000023000b7c82 */ /* 0x000fe20008000000 */
[----:B------:R-:W-:Y:S01]  /*4630*/  UMOV UR12, UR36 ;  /* 0x00000024000c7c82 */ /* 0x000fe20008000000 */
[----:B------:R-:W-:Y:S01]  /*4640*/  @!P4 R2UR UR8, R0 ;  /* 0x000000000008c2ca */ /* 0x000fe200000e0000 */
[----:B------:R-:W-:Y:S01]  /*4650*/  IMAD.IADD R14, R10, 0x1, R94 ;  /* 0x000000010a0e7824 */ /* 0x000fe200078e025e */
[----:B------:R-:W-:Y:S01]  /*4660*/  @P3 R2UR UR36, R26 ;  /* 0x000000001a2432ca */ /* 0x000fe200000e0000 */
[----:B------:R-:W-:Y:S01]  /*4670*/  IMAD.IADD R15, R11, 0x1, R95 ;  /* 0x000000010b0f7824 */ /* 0x000fe200078e025f */
[----:B------:R-:W-:Y:S02]  /*4680*/  SEL R0, RZ, 0x1, P0 ;  /* 0x00000001ff007807 */ /* 0x000fe40000000000 */
[----:B------:R-:W-:Y:S01]  /*4690*/  LOP3.LUT R29, R29, 0x1, RZ, 0x3c, !PT ;  /* 0x000000011d1d7812 */ /* 0x000fe200078e3cff */
[----:B------:R-:W-:Y:S01]  /*46a0*/  IMAD.U32 R8, RZ, RZ, UR9 ;  /* 0x00000009ff087e24 */ /* 0x000fe2000f8e00ff */
[----:B------:R-:W-:Y:S01]  /*46b0*/  @!UP1 UIADD3 UR9, UPT, UPT, UR7, 0x48, URZ ;  /* 0x0000004807099890 */ /* 0x000fe2000fffe0ff */
[----:B------:R-:W-:Y:S02]  /*46c0*/  LOP3.LUT R27, R27, R0, RZ, 0x3c, !PT ;  /* 0x000000001b1b7212 */ /* 0x000fe400078e3cff */
[----:B------:R-:W-:Y:S02]  /*46d0*/  SEL R28, R28, RZ, P0 ;  /* 0x000000ff1c1c7207 */ /* 0x000fe40000000000 */
[----:B------:R-:W-:Y:S01]  /*46e0*/  IMAD.U32 R9, RZ, RZ, UR8 ;  /* 0x00000008ff097e24 */ /* 0x000fe2000f8e00ff */
[----:B------:R-:W-:Y:S01]  /*46f0*/  @!P4 R2UR UR14, R8 ;  /* 0x00000000080ec2ca */ /* 0x000fe200000e0000 */
[----:B------:R-:W-:Y:S01]  /*4700*/  @!UP1 UIADD3 UR8, UPT, UPT, UR7, 0x3200, URZ ;  /* 0x0000320007089890 */ /* 0x000fe2000fffe0ff */
[----:B------:R-:W-:Y:S02]  /*4710*/  VOTEU.ALL UP1, P4 ;  /* 0x0000000000ff7886 */ /* 0x000fe40002020000 */
[----:B------:R-:W-:Y:S11]  /*4720*/  @!P4 R2UR UR15, R9 ;  /* 0x00000000090fc2ca */ /* 0x000ff600000e0000 */
[----:B------:R-:W-:Y:S02]  /*4730*/  @!UPT UIADD3 URZ, UPT, UPT, URZ, URZ, URZ ;  /* 0x000000fffffff290 */ /* 0x000fe4000fffe0ff */
[----:B------:R2:W-:Y:S01]  /*4740*/  @!UP1 UTMALDG.3D [UR8], [UR14], desc[UR18] ;  /* 0x000012080e0095b4 */ /* 0x0005e20008011000 */
[----:B------:R2:W-:Y:S01]  /*4750*/  @!P4 SYNCS.ARRIVE.TRANS64.RED.A0TR RZ, [UR7+0x48], R25 ;  /* 0x00004819ffffc9a7 */ /* 0x0005e20008300407 */
[----:B------:R-:W-:Y:S01]  /*4760*/  UPLOP3.LUT UP1, UPT, UPT, UPT, UPT, 0x80, 0x8 ;  /* 0x000000000008789c */ /* 0x000fe20003f2f070 */
[----:B------:R-:W-:Y:S01]  /*4770*/  SYNCS.ARRIVE.TRANS64.RED.A1T0 RZ, [UR13], RZ ;  /* 0x000000ffffff79a7 */ /* 0x000fe2000810040d */
[----:B------:R-:W-:Y:S09]  /*4780*/  @P3 BRA `(.L_x_77) ;  /* 0xfffffff000a03947 */ /* 0x000ff2000383ffff */
[----:B------:R-:W-:-:S04]  /*4790*/  SHF.L.U32 R2, R29, 0x1f, RZ ;  /* 0x0000001f1d027819 */ /* 0x000fc800000006ff */
[----:B------:R-:W1:Y:S02]  /*47a0*/  SYNCS.PHASECHK.TRANS64.TRYWAIT P0, [UR7+0x50], R2 ;  /* 0x00005002ff0075a7 */ /* 0x000e640008001107 */
[----:B-1----:R-:W-:Y:S05]  /*47b0*/  @!P0 BRA `(.L_x_78) ;  /* 0x0000004c00b88947 */ /* 0x002fea0003800000 */
.L_x_160:
[----:B------:R-:W3:Y:S02]  /*47c0*/  SYNCS.PHASECHK.TRANS64.TRYWAIT P0, [UR7+0x58], R2 ;  /* 0x00005802ff0075a7 */ /* 0x000ee40008001107 */
[----:B---3--:R-:W-:Y:S05]  /*47d0*/  @!P0 BRA `(.L_x_79) ;  /* 0x0000004c00c88947 */ /* 0x008fea0003800000 */
.L_x_162:
[----:B------:R-:W3:Y:S02]  /*47e0*/  SYNCS.PHASECHK.TRANS64.TRYWAIT P0, [UR7+0x60], R2 ;  /* 0x00006002ff0075a7 */ /* 0x000ee40008001107 */
[----:B---3--:R-:W-:Y:S05]  /*47f0*/  @!P0 BRA `(.L_x_80) ;  /* 0x0000004c00d88947 */ /* 0x008fea0003800000 */
.L_x_164:
[----:B-1----:R-:W-:-:S07]  /*4800*/  MOV R0, UR7 ;  /* 0x0000000700007c02 */ /* 0x002fce0008000f00 */
.L_x_81:
[----:B-1----:R-:W-:-:S04]  /*4810*/  SHF.L.U32 R2, R29, 0x1f, RZ ;  /* 0x0000001f1d027819 */ /* 0x002fc800000006ff */
[----:B------:R1:W3:Y:S03]  /*4820*/  SYNCS.PHASECHK.TRANS64.TRYWAIT P0, [R0+URZ+0x68], R2 ;  /* 0x00006802000075a7 */ /* 0x0002e600080011ff */
[----:B---3--:R-:W-:Y:S05]  /*4830*/  @!P0 NANOSLEEP.SYNCS 0x989680 ;  /* 0x009896800000895d */ /* 0x008fea0003900000 */
[----:B------:R-:W3:Y:S02]  /*4840*/  @!P0 SYNCS.PHASECHK.TRANS64 P0, [R0+URZ+0x68], R2 ;  /* 0x00006802000085a7 */ /* 0x000ee400080010ff */
[----:B--23--:R-:W-:Y:S05]  /*4850*/  @P0 EXIT ;  /* 0x000000000000094d */ /* 0x00cfea0003800000 */
[----:B------:R-:W-:Y:S05]  /*4860*/  BRA `(.L_x_81) ;  /* 0xfffffffc00e87947 */ /* 0x000fea000383ffff */
.L_x_66:
[----:B------:R-:W-:-:S06]  /*4870*/  UISETP.GE.AND UP1, UPT, UR8, 0x4, UPT ;  /* 0x000000040800788c */ /* 0x000fcc000bf26270 */
[----:B------:R-:W-:-:S13]  /*4880*/  PLOP3.LUT P0, PT, PT, PT, UP1, 0x80, 0x8 ;  /* 0x000000000008781c */ /* 0x000fda0003f0f018 */
[----:B------:R-:W-:Y:S05]  /*4890*/  @!P0 EXIT ;  /* 0x000000000000894d */ /* 0x000fea0003800000 */
[----:B------:R-:W-:Y:S01]  /*48a0*/  BAR.SYNC.DEFER_BLOCKING 0x6, 0xa0 ;  /* 0x0182800000007b1d */ /* 0x000fe20000010000 */
[C---:B------:R-:W-:Y:S01]  /*48b0*/  IMAD.SHL.U32 R3, R108.reuse, 0x40, RZ ;  /* 0x000000406c037824 */ /* 0x040fe200078e00ff */
[C---:B------:R-:W-:Y:S01]  /*48c0*/  LOP3.LUT R110, R108.reuse, 0x60, RZ, 0xc0, !PT ;  /* 0x000000606c6e7812 */ /* 0x040fe200078ec0ff */
[C---:B------:R-:W-:Y:S01]  /*48d0*/  IMAD.SHL.U32 R100, R108.reuse, 0x20, RZ ;  /* 0x000000206c647824 */ /* 0x040fe200078e00ff */
[----:B------:R-:W-:Y:S01]  /*48e0*/  CS2R R106, SRZ ;  /* 0x00000000006a7805 */ /* 0x000fe2000001ff00 */
[C---:B------:R-:W-:Y:S01]  /*48f0*/  IMAD.SHL.U32 R4, R108.reuse, 0x2, RZ ;  /* 0x000000026c047824 */ /* 0x040fe200078e00ff */
[----:B------:R-:W-:Y:S02]  /*4900*/  UMOV UR49, 0x400 ;  /* 0x0000040000317882 */ /* 0x000fe40000000000 */
[----:B------:R-:W1:Y:S01]  /*4910*/  LDC R99, c[0x0][0x370] ;  /* 0x0000dc00ff637b82 */ /* 0x000e620000000800 */
[----:B------:R-:W-:Y:S01]  /*4920*/  ULEA UR49, UR37, UR49, 0x18 ;  /* 0x0000003125317291 */ /* 0x000fe2000f8ec0ff */
[----:B------:R-:W-:Y:S01]  /*4930*/  LOP3.LUT R2, R3, 0x180, RZ, 0xc0, !PT ;  /* 0x0000018003027812 */ /* 0x000fe200078ec0ff */
[----:B------:R-:W-:Y:S01]  /*4940*/  IMAD.U32 R46, R108, 0x10000, RZ ;  /* 0x000100006c2e7824 */ /* 0x000fe200078e00ff */
[----:B------:R-:W-:Y:S01]  /*4950*/  LOP3.LUT R100, R100, 0xc00, RZ, 0xc0, !PT ;  /* 0x00000c0064647812 */ /* 0x000fe200078ec0ff */
[----:B------:R-:W-:Y:S01]  /*4960*/  UIADD3 UR4, UPT, UPT, UR49, 0x4200, URZ ;  /* 0x0000420031047890 */ /* 0x000fe2000fffe0ff */
[----:B------:R-:W-:Y:S01]  /*4970*/  LOP3.LUT R4, R2, 0x20, R4, 0xf8, !PT ;  /* 0x0000002002047812 */ /* 0x000fe200078ef804 */
[----:B------:R-:W-:Y:S01]  /*4980*/  IMAD.SHL.U32 R2, R108, 0x8, RZ ;  /* 0x000000086c027824 */ /* 0x000fe200078e00ff */
[----:B------:R-:W2:Y:S01]  /*4990*/  LDC R42, c[0x0][0xb0c] ;  /* 0x0002c300ff2a7b82 */ /* 0x000ea20000000800 */
[----:B------:R-:W-:Y:S01]  /*49a0*/  LOP3.LUT R100, R100, 0x40, R3, 0xf8, !PT ;  /* 0x0000004064647812 */ /* 0x000fe200078ef803 */
[----:B------:R-:W-:Y:S01]  /*49b0*/  IMAD.MOV.U32 R45, RZ, RZ, RZ ;  /* 0x000000ffff2d7224 */ /* 0x000fe200078e00ff */
[----:B------:R-:W-:Y:S01]  /*49c0*/  LOP3.LUT R46, R46, 0x600000, RZ, 0xc0, !PT ;  /* 0x006000002e2e7812 */ /* 0x000fe200078ec0ff */
[----:B------:R-:W-:Y:S01]  /*49d0*/  IMAD.MOV.U32 R112, RZ, RZ, RZ ;  /* 0x000000ffff707224 */ /* 0x000fe200078e00ff */
[----:B------:R-:W-:-:S02]  /*49e0*/  LOP3.LUT R108, R108, 0x2, RZ, 0xc0, !PT ;  /* 0x000000026c6c7812 */ /* 0x000fc400078ec0ff */
[----:B------:R-:W-:Y:S02]  /*49f0*/  CS2R R104, SRZ ;  /* 0x0000000000687805 */ /* 0x000fe4000001ff00 */
[----:B------:R-:W-:Y:S01]  /*4a00*/  LOP3.LUT R2, R4, 0x30, R2, 0x78, !PT ;  /* 0x0000003004027812 */ /* 0x000fe200078e7802 */
[----:B------:R-:W4:Y:S01]  /*4a10*/  LDC R97, c[0x0][0xb20] ;  /* 0x0002c800ff617b82 */ /* 0x000f220000000800 */
[----:B------:R-:W3:Y:S01]  /*4a20*/  LDS R0, [UR49+0x130] ;  /* 0x00013031ff007984 */ /* 0x000ee20008000800 */
[----:B------:R-:W-:Y:S01]  /*4a30*/  LOP3.LUT R100, R100, 0x200, R3, 0xf8, !PT ;  /* 0x0000020064647812 */ /* 0x000fe200078ef803 */
[----:B------:R-:W-:Y:S01]  /*4a40*/  IMAD.MOV R102, RZ, RZ, -R108 ;  /* 0x000000ffff667224 */ /* 0x000fe200078e0a6c */
[----:B------:R-:W1:Y:S01]  /*4a50*/  LDCU.64 UR52, c[0x0][0x348] ;  /* 0x00006900ff3477ac */ /* 0x000e620008000a00 */
[----:B------:R-:W-:Y:S01]  /*4a60*/  IMAD.U32 R109, RZ, RZ, UR4 ;  /* 0x00000004ff6d7e24 */ /* 0x000fe2000f8e00ff */
[----:B------:R-:W-:Y:S02]  /*4a70*/  LOP3.LUT R100, R100, R2, RZ, 0xfc, !PT ;  /* 0x0000000264647212 */ /* 0x000fe400078efcff */
[----:B------:R-:W1:Y:S01]  /*4a80*/  LDC R41, c[0x0][0xb30] ;  /* 0x0002cc00ff297b82 */ /* 0x000e620000000800 */
[----:B------:R-:W1:Y:S01]  /*4a90*/  LDCU.64 UR38, c[0x0][0x888] ;  /* 0x00011100ff2677ac */ /* 0x000e620008000a00 */
[----:B------:R-:W1:Y:S06]  /*4aa0*/  LDCU.64 UR44, c[0x0][0x890] ;  /* 0x00011200ff2c77ac */ /* 0x000e6c0008000a00 */
[----:B------:R-:W1:Y:S01]  /*4ab0*/  LDC.64 R92, c[0x0][0xb10] ;  /* 0x0002c400ff5c7b82 */ /* 0x000e620000000a00 */
[----:B------:R-:W-:-:S07]  /*4ac0*/  UIADD3 UR48, UPT, UPT, UR49, 0x200, URZ ;  /* 0x0000020031307890 */ /* 0x000fce000fffe0ff */
[----:B------:R-:W1:Y:S08]  /*4ad0*/  LDC.64 R38, c[0x0][0xb18] ;  /* 0x0002c600ff267b82 */ /* 0x000e700000000a00 */
[----:B------:R-:W1:Y:S08]  /*4ae0*/  LDC.64 R36, c[0x0][0xb28] ;  /* 0x0002ca00ff247b82 */ /* 0x000e700000000a00 */
[----:B------:R-:W1:Y:S01]  /*4af0*/  LDC.64 R90, c[0x0][0x8b0] ;  /* 0x00022c00ff5a7b82 */ /* 0x000e620000000a00 */
[----:B---3--:R-:W-:-:S07]  /*4b00*/  IMAD.IADD R46, R0, 0x1, R46 ;  /* 0x00000001002e7824 */ /* 0x008fce00078e022e */
[----:B------:R-:W3:Y:S08]  /*4b10*/  LDC.64 R88, c[0x0][0x8a8] ;  /* 0x00022a00ff587b82 */ /* 0x000ef00000000a00 */
[----:B--2-4-:R-:W1:Y:S02]  /*4b20*/  LDC R98, c[0x0][0x374] ;  /* 0x0000dd00ff627b82 */ /* 0x014e640000000800 */
.L_x_123:
[----:B------:R-:W-:Y:S02]  /*4b30*/  LEA R0, R112, UR49, 0x3 ;  /* 0x0000003170007c11 */ /* 0x000fe4000f8e18ff */
[----:B------:R-:W-:Y:S02]  /*4b40*/  SHF.L.U32 R2, R106, 0x1f, RZ ;  /* 0x0000001f6a027819 */ /* 0x000fe400000006ff */
[----:B------:R-:W-:Y:S02]  /*4b50*/  LEA R16, R112, UR49, 0x4 ;  /* 0x0000003170107c11 */ /* 0x000fe4000f8e20ff */
[----:B------:R-:W2:Y:S02]  /*4b60*/  SYNCS.PHASECHK.TRANS64.TRYWAIT P0, [R0+URZ+0x80], R2 ;  /* 0x00008002000075a7 */ /* 0x000ea400080011ff */
[----:B-12---:R-:W-:Y:S05]  /*4b70*/  @!P0 BRA `(.L_x_82) ;  /* 0x0000004c00108947 */ /* 0x006fea0003800000 */
.L_x_165:
[----:B------:R-:W4:Y:S01]  /*4b80*/  LDC.64 R10, c[0x0][0xb10] ;  /* 0x0002c400ff0a7b82 */ /* 0x000f220000000a00 */
[----:B------:R-:W3:Y:S01]  /*4b90*/  LDS.128 R16, [R16+0x110] ;  /* 0x0001100010107984 */ /* 0x000ee20000000c00 */
[----:B-1----:R-:W-:Y:S01]  /*4ba0*/  ISETP.NE.AND P1, PT, R41, 0x1, PT ;  /* 0x000000012900780c */ /* 0x002fe20003f25270 */
[----:B--2---:R-:W-:Y:S01]  /*4bb0*/  VIADD R0, R0, 0x90 ;  /* 0x0000009000007836 */ /* 0x004fe20000000000 */
[----:B------:R-:W-:Y:S04]  /*4bc0*/  ISETP.GE.AND P0, PT, R40, 0x1, PT ;  /* 0x000000012800780c */ /* 0x000fe80003f06270 */
[----:B------:R-:W1:Y:S01]  /*4bd0*/  LDC.64 R8, c[0x0][0xb18] ;  /* 0x0002c600ff087b82 */ /* 0x000e620000000a00 */
[----:B------:R-:W-:Y:S01]  /*4be0*/  PRMT R0, RZ, 0x654, R0 ;  /* 0x00000654ff007816 */ /* 0x000fe20000000000 */
[----:B------:R-:W-:Y:S01]  /*4bf0*/  @!PT LDS RZ, [RZ] ;  /* 0x00000000fffff984 */ /* 0x000fe20000000800 */
[----:B------:R-:W-:Y:S01]  /*4c00*/  @!PT LDS RZ, [RZ] ;  /* 0x00000000fffff984 */ /* 0x000fe20000000800 */
[----:B------:R-:W-:Y:S01]  /*4c10*/  @!PT LDS RZ, [RZ] ;  /* 0x00000000fffff984 */ /* 0x000fe20000000800 */
[----:B------:R-:W-:Y:S01]  /*4c20*/  @!PT LDS RZ, [RZ] ;  /* 0x00000000fffff984 */ /* 0x000fe20000000800 */
[----:B------:R2:W-:Y:S06]  /*4c30*/  MEMBAR.ALL.CTA ;  /* 0x0000000000007992 */ /* 0x0005ec0000008000 */
[----:B--2---:R-:W2:Y:S01]  /*4c40*/  FENCE.VIEW.ASYNC.S ;  /* 0x00000000000073c6 */ /* 0x004ea20000000000 */
[----:B------:R-:W1:Y:S08]  /*4c50*/  @!P1 LDC R12, c[0x0][0xb20] ;  /* 0x0002c800ff0c9b82 */ /* 0x000e700000000800 */
[----:B------:R-:W1:Y:S01]  /*4c60*/  @!P1 LDC R7, c[0x0][0xb0c] ;  /* 0x0002c300ff079b82 */ /* 0x000e620000000800 */
[----:B--2---:R2:W-:Y:S01]  /*4c70*/  SYNCS.ARRIVE.TRANS64.RED.A1T0 RZ, [R0+URZ], RZ ;  /* 0x000000ff00ff79a7 */ /* 0x0045e200081004ff */
[----:B---3--:R-:W-:Y:S04]  /*4c80*/  LOP3.LUT P4, RZ, R18, 0x1, RZ, 0xc0, !PT ;  /* 0x0000000112ff7812 */ /* 0x008fe8000788c0ff */
[----:B------:R-:W-:Y:S09]  /*4c90*/  P2R R111, PR, RZ, 0x10 ;  /* 0x00000010ff6f7803 */ /* 0x000ff20000000000 */
[----:B------:R-:W-:Y:S02]  /*4ca0*/  @P4 MOV R44, R16 ;  /* 0x00000010002c4202 */ /* 0x000fe40000000f00 */
[----:B------:R-:W-:Y:S01]  /*4cb0*/  @P4 LOP3.LUT R43, R17, 0xffff, RZ, 0xc0, !PT ;  /* 0x0000ffff112b4812 */ /* 0x000fe200078ec0ff */
[----:B--2-4-:R-:W-:Y:S06]  /*4cc0*/  @!P0 BRA `(.L_x_83) ;  /* 0x0000000000a48947 */ /* 0x014fec0003800000 */
[----:B------:R-:W-:Y:S01]  /*4cd0*/  IMAD.HI.U32 R0, R98, R39, RZ ;  /* 0x0000002762007227 */ /* 0x000fe200078e00ff */
[----:B------:R-:W-:Y:S02]  /*4ce0*/  ISETP.NE.AND P0, PT, R38, 0x1, PT ;  /* 0x000000012600780c */ /* 0x000fe40003f05270 */
[----:B------:R-:W-:Y:S01]  /*4cf0*/  ISETP.NE.AND P2, PT, R40, 0x1, PT ;  /* 0x000000012800780c */ /* 0x000fe20003f45270 */
[----:B------:R-:W-:Y:S01]  /*4d00*/  IMAD.HI.U32 R4, R99, R92, RZ ;  /* 0x0000005c63047227 */ /* 0x000fe200078e00ff */
[----:B------:R-:W-:Y:S02]  /*4d10*/  SHF.R.U32.HI R0, RZ, R97, R0 ;  /* 0x00000061ff007219 */ /* 0x000fe40000011600 */
[----:B------:R-:W-:Y:S01]  /*4d20*/  ISETP.NE.AND P3, PT, R42, 0x1, PT ;  /* 0x000000012a00780c */ /* 0x000fe20003f65270 */
[----:B------:R-:W-:Y:S01]  /*4d30*/  IMAD.HI.U32 R6, R43, R39, RZ ;  /* 0x000000272b067227 */ /* 0x000fe200078e00ff */
[-C--:B------:R-:W-:Y:S02]  /*4d40*/  SHF.R.U32.HI R4, RZ, R93.reuse, R4 ;  /* 0x0000005dff047219 */ /* 0x080fe40000011604 */
[----:B------:R-:W-:Y:S01]  /*4d50*/  SEL R0, R98, R0, !P0 ;  /* 0x0000000062007207 */ /* 0x000fe20004000000 */
[----:B------:R-:W-:Y:S01]  /*4d60*/  IMAD.HI.U32 R5, R44, R92, RZ ;  /* 0x0000005c2c057227 */ /* 0x000fe200078e00ff */
[----:B------:R-:W-:Y:S03]  /*4d70*/  SEL R4, R99, R4, !P3 ;  /* 0x0000000463047207 */ /* 0x000fe60005800000 */
[-C--:B------:R-:W-:Y:S01]  /*4d80*/  IMAD.HI.U32 R3, R0, R36.reuse, RZ ;  /* 0x0000002400037227 */ /* 0x080fe200078e00ff */
[----:B------:R-:W-:Y:S03]  /*4d90*/  SHF.R.U32.HI R5, RZ, R93, R5 ;  /* 0x0000005dff057219 */ /* 0x000fe60000011605 */
[----:B------:R-:W-:Y:S01]  /*4da0*/  IMAD.HI.U32 R2, R4, R36, RZ ;  /* 0x0000002404027227 */ /* 0x000fe200078e00ff */
[----:B------:R-:W-:Y:S02]  /*4db0*/  @P2 SHF.R.U32.HI R0, RZ, R37, R3 ;  /* 0x00000025ff002219 */ /* 0x000fe40000011603 */
[----:B------:R-:W-:Y:S02]  /*4dc0*/  SHF.R.U32.HI R3, RZ, R97, R6 ;  /* 0x00000061ff037219 */ /* 0x000fe40000011606 */
[----:B------:R-:W-:Y:S01]  /*4dd0*/  @P2 SHF.R.U32.HI R4, RZ, R37, R2 ;  /* 0x00000025ff042219 */ /* 0x000fe20000011602 */
[----:B------:R-:W-:Y:S01]  /*4de0*/  IMAD R0, R40, R0, RZ ;  /* 0x0000000028007224 */ /* 0x000fe200078e02ff */
[----:B------:R-:W-:Y:S02]  /*4df0*/  SEL R3, R43, R3, !P0 ;  /* 0x000000032b037207 */ /* 0x000fe40004000000 */
[----:B------:R-:W-:Y:S01]  /*4e00*/  SEL R2, R44, R5, !P3 ;  /* 0x000000052c027207 */ /* 0x000fe20005800000 */
[----:B------:R-:W-:Y:S01]  /*4e10*/  IMAD R5, R40, R4, RZ ;  /* 0x0000000428057224 */ /* 0x000fe200078e02ff */
[C---:B------:R-:W-:Y:S01]  /*4e20*/  ISETP.GE.AND P0, PT, R3.reuse, R0, PT ;  /* 0x000000000300720c */ /* 0x040fe20003f06270 */
[C---:B------:R-:W-:Y:S03]  /*4e30*/  IMAD.HI.U32 R0, R3.reuse, R36, RZ ;  /* 0x0000002403007227 */ /* 0x040fe600078e00ff */
[C---:B------:R-:W-:Y:S02]  /*4e40*/  ISETP.GE.OR P0, PT, R2.reuse, R5, P0 ;  /* 0x000000050200720c */ /* 0x040fe40000706670 */
[----:B------:R-:W-:Y:S04]  /*4e50*/  SHF.R.U32.HI R0, RZ, R37, R0 ;  /* 0x00000025ff007219 */ /* 0x000fe80000011600 */
[C---:B------:R-:W-:Y:S05]  /*4e60*/  SEL R6, R3.reuse, R0, !P2 ;  /* 0x0000000003067207 */ /* 0x040fea0005000000 */
        /* <DEDUP_REMOVED lines=14> */
[----:B------:R-:W-:Y:S07]  /*4f50*/  IMAD R43, R3, R38, R43 ;  /* 0x00000026032b7224 */ /* 0x000fee00078e022b */
.L_x_83:
[----:B-1----:R-:W-:Y:S01]  /*4f60*/  @!P1 ISETP.NE.AND P0, PT, R8, 0x1, PT ;  /* 0x000000010800980c */ /* 0x002fe20003f05270 */
[----:B------:R-:W-:Y:S01]  /*4f70*/  @!P1 IMAD.HI.U32 R0, R44, R10, RZ ;  /* 0x0000000a2c009227 */ /* 0x000fe200078e00ff */
[----:B------:R-:W-:Y:S01]  /*4f80*/  @!P1 ISETP.NE.AND P2, PT, R7, 0x1, PT ;  /* 0x000000010700980c */ /* 0x000fe20003f45270 */
[----:B------:R-:W-:Y:S01]  /*4f90*/  ULOP3.LUT UP0, URZ, UR48, 0x1b0, URZ, 0xc0, !UPT ;  /* 0x000001b030ff7892 */ /* 0x000fe2000f80c0ff */
[----:B------:R-:W-:Y:S01]  /*4fa0*/  R2UR UR42, R15 ;  /* 0x000000000f2a72ca */ /* 0x000fe200000e0000 */
[C---:B------:R-:W-:Y:S01]  /*4fb0*/  @!P1 IMAD.HI.U32 R2, R43.reuse, R9, RZ ;  /* 0x000000092b029227 */ /* 0x040fe200078e00ff */
[----:B------:R-:W-:Y:S02]  /*4fc0*/  @!P1 SHF.R.U32.HI R0, RZ, R11, R0 ;  /* 0x0000000bff009219 */ /* 0x000fe40000011600 */
[----:B------:R-:W-:Y:S01]  /*4fd0*/  R2UR UR41, R14 ;  /* 0x000000000e2972ca */ /* 0x000fe200000e0000 */
[----:B------:R-:W-:Y:S01]  /*4fe0*/  VIADD R112, R112, 0x1 ;  /* 0x0000000170707836 */ /* 0x000fe20000000000 */
[----:B------:R-:W-:Y:S02]  /*4ff0*/  @!P1 SHF.R.U32.HI R2, RZ, R12, R2 ;  /* 0x0000000cff029219 */ /* 0x000fe40000011602 */
[----:B------:R-:W-:Y:S02]  /*5000*/  @!P1 SEL R3, R44, R0, !P2 ;  /* 0x000000002c039207 */ /* 0x000fe40005000000 */
[----:B------:R-:W-:Y:S02]  /*5010*/  @!P1 SEL R2, R43, R2, !P0 ;  /* 0x000000022b029207 */ /* 0x000fe40004000000 */
[----:B------:R-:W-:Y:S01]  /*5020*/  @P4 SHF.R.U32.HI R103, RZ, 0x10, R17 ;  /* 0x00000010ff674819 */ /* 0x000fe20000011611 */
[----:B------:R-:W-:Y:S02]  /*5030*/  USHF.L.U32 UR42, UR42, 0x6, URZ ;  /* 0x000000062a2a7899 */ /* 0x000fe400080006ff */
[----:B------:R-:W-:Y:S02]  /*5040*/  @!P1 IMAD.IADD R0, R2, 0x1, -R3 ;  /* 0x0000000102009824 */ /* 0x000fe400078e0a03 */
[----:B------:R-:W-:Y:S01]  /*5050*/  @!P1 IMAD.IADD R2, R3, 0x1, -R2 ;  /* 0x0000000103029824 */ /* 0x000fe200078e0a02 */
[----:B------:R-:W-:Y:S01]  /*5060*/  USHF.L.U32 UR41, UR41, 0x8, URZ ;  /* 0x0000000829297899 */ /* 0x000fe200080006ff */
[----:B------:R-:W-:Y:S02]  /*5070*/  @!P1 IMAD R44, R0, R7, R44 ;  /* 0x00000007002c9224 */ /* 0x000fe400078e022c */
[----:B------:R-:W-:Y:S01]  /*5080*/  @!P1 IMAD R43, R2, R8, R43 ;  /* 0x00000008022b9224 */ /* 0x000fe200078e022b */
[----:B------:R-:W-:Y:S08]  /*5090*/  BRA.U !UP0, `(.L_x_84) ;  /* 0x0000000108407547 */ /* 0x000ff0000b800000 */
[----:B------:R-:W1:Y:S01]  /*50a0*/  LDCU.64 UR8, c[0x4][0x88] ;  /* 0x01001100ff0877ac */ /* 0x000e620008000a00 */
[----:B------:R-:W-:Y:S01]  /*50b0*/  MOV R3, 0x0 ;  /* 0x0000000000037802 */ /* 0x000fe20000000f00 */
[----:B------:R-:W-:Y:S02]  /*50c0*/  HFMA2 R12, -RZ, RZ, 0, 5.9604644775390625e-08 ;  /* 0x00000001ff0c7431 */ /* 0x000fe400000001ff */
[----:B------:R-:W-:Y:S02]  /*50d0*/  IMAD.MOV.U32 R8, RZ, RZ, 0x70 ;  /* 0x00000070ff087424 */ /* 0x000fe400078e00ff */
[----:B------:R-:W-:Y:S01]  /*50e0*/  IMAD.MOV.U32 R13, RZ, RZ, RZ ;  /* 0x000000ffff0d7224 */ /* 0x000fe200078e00ff */
[----:B------:R-:W2:Y:S01]  /*50f0*/  LDCU.64 UR6, c[0x4][0x90] ;  /* 0x01001200ff0677ac */ /* 0x000ea20008000a00 */
[----:B------:R-:W3:Y:S01]  /*5100*/  LDC.64 R2, c[0x4][R3] ;  /* 0x0100000003027b82 */ /* 0x000ee20000000a00 */
[----:B------:R-:W4:Y:S01]  /*5110*/  LDCU.64 UR4, c[0x4][0x8] ;  /* 0x01000100ff0477ac */ /* 0x000f220008000a00 */
[----:B-1----:R-:W-:Y:S01]  /*5120*/  MOV R5, UR9 ;  /* 0x0000000900057c02 */ /* 0x002fe20008000f00 */
[----:B------:R-:W-:Y:S01]  /*5130*/  IMAD.U32 R4, RZ, RZ, UR8 ;  /* 0x00000008ff047e24 */ /* 0x000fe2000f8e00ff */
[----:B--2---:R-:W-:Y:S01]  /*5140*/  MOV R7, UR7 ;  /* 0x0000000700077c02 */ /* 0x004fe20008000f00 */
[----:B------:R-:W-:Y:S01]  /*5150*/  IMAD.U32 R6, RZ, RZ, UR6 ;  /* 0x00000006ff067e24 */ /* 0x000fe2000f8e00ff */
[----:B----4-:R-:W-:Y:S01]  /*5160*/  MOV R11, UR5 ;  /* 0x00000005000b7c02 */ /* 0x010fe20008000f00 */
[----:B------:R-:W-:Y:S02]  /*5170*/  IMAD.U32 R10, RZ, RZ, UR4 ;  /* 0x00000004ff0a7e24 */ /* 0x000fe4000f8e00ff */
[----:B------:R-:W-:Y:S07]  /*5180*/  LEPC R20, `(.L_x_84) ;  /* 0x000000001014794e */ /* 0x000fee0000000000 */
[----:B---3-5:R-:W-:Y:S05]  /*5190*/  CALL.ABS.NOINC R2 ;  /* 0x0000000002007343 */ /* 0x028fea0003c00000 */
.L_x_84:
[----:B------:R-:W-:Y:S01]  /*51a0*/  LOP3.LUT P0, RZ, R109, 0x1b0, RZ, 0xc0, !PT ;  /* 0x000001b06dff7812 */ /* 0x000fe2000780c0ff */
[----:B------:R-:W-:Y:S11]  /*51b0*/  BSSY.RECONVERGENT B6, `(.L_x_85) ;  /* 0x0000013000067945 */ /* 0x000ff60003800200 */
[----:B------:R-:W-:Y:S01]  /*51c0*/  @!UPT UIADD3 URZ, UPT, UPT, URZ, URZ, URZ ;  /* 0x000000fffffff290 */ /* 0x000fe2000fffe0ff */
[----:B------:R-:W-:Y:S05]  /*51d0*/  @!P0 BRA `(.L_x_86) ;  /* 0x0000000000408947 */ /* 0x000fea0003800000 */
        /* <DEDUP_REMOVED lines=16> */
.L_x_86:
[----:B------:R-:W-:Y:S05]  /*52e0*/  BSYNC.RECONVERGENT B6 ;  /* 0x0000000000067941 */ /* 0x000fea0003800200 */
.L_x_85:
[----:B------:R-:W-:Y:S01]  /*52f0*/  ISETP.NE.U32.AND P4, PT, R90, RZ, PT ;  /* 0x000000ff5a00720c */ /* 0x000fe20003f85070 */
[----:B------:R-:W-:Y:S01]  /*5300*/  UISETP.NE.AND UP2, UPT, UR50, URZ, UPT ;  /* 0x000000ff3200728c */ /* 0x000fe2000bf45270 */
[----:B------:R-:W-:Y:S01]  /*5310*/  ISETP.NE.U32.AND P2, PT, RZ, UR38, PT ;  /* 0x00000026ff007c0c */ /* 0x000fe2000bf45070 */
[----:B------:R-:W-:Y:S01]  /*5320*/  UISETP.NE.U32.AND UP1, UPT, UR44, URZ, UPT ;  /* 0x000000ff2c00728c */ /* 0x000fe2000bf25070 */
[----:B------:R-:W-:Y:S01]  /*5330*/  ISETP.NE.AND.EX P4, PT, R91, RZ, PT, P4 ;  /* 0x000000ff5b00720c */ /* 0x000fe20003f85340 */
[----:B------:R-:W-:Y:S01]  /*5340*/  UPLOP3.LUT UP0, UPT, UPT, UPT, UPT, 0x40, 0x4 ;  /* 0x000000000004789c */ /* 0x000fe20003f0e870 */
[----:B------:R-:W-:Y:S01]  /*5350*/  ISETP.NE.AND.EX P2, PT, RZ, UR39, PT, P2 ;  /* 0x00000027ff007c0c */ /* 0x000fe2000bf45320 */
[----:B------:R-:W-:Y:S01]  /*5360*/  UISETP.NE.AND.EX UP1, UPT, UR45, URZ, UPT, UP1 ;  /* 0x000000ff2d00728c */ /* 0x000fe2000bf25310 */
[----:B------:R-:W-:Y:S04]  /*5370*/  PLOP3.LUT P1, PT, PT, PT, UP2, 0x80, 0x8 ;  /* 0x000000000008781c */ /* 0x000fe80003f2f028 */
[----:B------:R-:W-:Y:S06]  /*5380*/  @UP2 UPLOP3.LUT UP0, UPT, UPT, UPT, UP1, 0x80, 0x8 ;  /* 0x000000000008289c */ /* 0x000fec0003f0f010 */
[----:B------:R-:W-:Y:S01]  /*5390*/  PLOP3.LUT P0, PT, PT, PT, UP0, 0x80, 0x8 ;  /* 0x000000000008781c */ /* 0x000fe20003f0f008 */
[----:B------:R-:W-:Y:S01]  /*53a0*/  @!UPT UIADD3 URZ, UPT, UPT, URZ, URZ, URZ ;  /* 0x000000fffffff290 */ /* 0x000fe2000fffe0ff */
[----:B------:R-:W-:Y:S11]  /*53b0*/  BRA.U !UP1, `(.L_x_87) ;  /* 0x0000000109387547 */ /* 0x000ff6000b800000 */
[----:B------:R-:W-:Y:S01]  /*53c0*/  UISETP.NE.U32.AND UP0, UPT, UR38, URZ, UPT ;  /* 0x000000ff2600728c */ /* 0x000fe2000bf05070 */
[----:B------:R-:W-:Y:S02]  /*53d0*/  HFMA2 R0, -RZ, RZ, 0, 5.9604644775390625e-08 ;  /* 0x00000001ff007431 */ /* 0x000fe400000001ff */
[----:B------:R-:W-:Y:S01]  /*53e0*/  IMAD.MOV.U32 R96, RZ, RZ, 0x1 ;  /* 0x00000001ff607424 */ /* 0x000fe200078e00ff */
[----:B------:R-:W-:Y:S06]  /*53f0*/  UISETP.NE.AND.EX UP0, UPT, UR39, URZ, UPT, UP0 ;  /* 0x000000ff2700728c */ /* 0x000fec000bf05300 */
[----:B------:R-:W-:Y:S05]  /*5400*/  PLOP3.LUT P3, PT, PT, PT, UP0, 0x80, 0x8 ;  /* 0x000000000008781c */ /* 0x000fea0003f6f008 */
[----:B------:R-:W1:Y:S01]  /*5410*/  @UP0 LDCU.64 UR6, c[0x0][0x888] ;  /* 0x00011100ff0607ac */ /* 0x000e620008000a00 */
[----:B------:R-:W-:Y:S07]  /*5420*/  @UP0 UIMAD UR4, UR36, UR44, URZ ;  /* 0x0000002c240402a4 */ /* 0x000fee000f8e02ff */
[----:B------:R-:W-:Y:S01]  /*5430*/  @!P3 PRMT R96, R0, 0x7610, R96 ;  /* 0x000076100060b816 */ /* 0x000fe20000000060 */
[----:B-1----:R-:W-:Y:S03]  /*5440*/  @UP0 UIMAD.WIDE UR6, UR4, 0x4, UR6 ;  /* 0x00000004040608a5 */ /* 0x002fe6000f8e0206 */
[----:B------:R-:W1:Y:S03]  /*5450*/  @!UP0 LDCU UR4, c[0x0][0x880] ;  /* 0x00011000ff0487ac */ /* 0x000e660008000800 */
[----:B------:R-:W-:Y:S01]  /*5460*/  IMAD.U32 R2, RZ, RZ, UR6 ;  /* 0x00000006ff027e24 */ /* 0x000fe2000f8e00ff */
[----:B------:R-:W-:Y:S05]  /*5470*/  MOV R3, UR7 ;  /* 0x0000000700037c02 */ /* 0x000fea0008000f00 */
[----:B-----5:R2:W5:Y:S02]  /*5480*/  @P3 LDG.E R49, desc[UR46][R2.64] ;  /* 0x0000002e02313981 */ /* 0x020564000c1e1900 */
[----:B-12---:R-:W-:Y:S02]  /*5490*/  @!P3 IMAD.U32 R49, RZ, RZ, UR4 ;  /* 0x00000004ff31be24 */ /* 0x006fe4000f8e00ff */
.L_x_87:
[----:B------:R-:W-:Y:S05]  /*54a0*/  @!P4 BRA `(.L_x_88) ;  /* 0x000000000020c947 */ /* 0x000fea0003800000 */
[----:B------:R-:W-:Y:S04]  /*54b0*/  ISETP.NE.U32.AND P3, PT, R88, RZ, PT ;  /* 0x000000ff5800720c */ /* 0x000fe80003f65070 */
[----:B------:R-:W-:Y:S11]  /*54c0*/  ISETP.NE.AND.EX P3, PT, R89, RZ, PT, P3 ;  /* 0x000000ff5900720c */ /* 0x000ff60003f65330 */
[----:B------:R-:W-:Y:S02]  /*54d0*/  @!UPT UIADD3 URZ, UPT, UPT, URZ, URZ, URZ ;  /* 0x000000fffffff290 */ /* 0x000fe4000fffe0ff */
[----:B------:R-:W1:Y:S01]  /*54e0*/  @P3 LDC.64 R2, c[0x0][0x8a8] ;  /* 0x00022a00ff023b82 */ /* 0x000e620000000a00 */
[----:B------:R-:W-:Y:S04]  /*54f0*/  @P3 IMAD R0, R90, UR36, RZ ;  /* 0x000000245a003c24 */ /* 0x000fe8000f8e02ff */
[----:B-1----:R-:W-:Y:S05]  /*5500*/  @P3 IMAD.WIDE R2, R0, 0x4, R2 ;  /* 0x0000000400023825 */ /* 0x002fea00078e0202 */
[----:B-----5:R1:W5:Y:S02]  /*5510*/  @P3 LDG.E R47, desc[UR46][R2.64] ;  /* 0x0000002e022f3981 */ /* 0x020364000c1e1900 */
[----:B-1----:R-:W2:Y:S02]  /*5520*/  @!P3 LDC R47, c[0x0][0x8a0] ;  /* 0x00022800ff2fbb82 */ /* 0x002ea40000000800 */
.L_x_88:
[----:B-----5:R-:W-:Y:S01]  /*5530*/  FSETP.NEU.AND P4, PT, R49, RZ, PT ;  /* 0x000000ff3100720b */ /* 0x020fe20003f8d000 */
[----:B------:R-:W-:Y:S01]  /*5540*/  BSSY B1, `(.L_x_89) ;  /* 0x0000042000017945 */ /* 0x000fe20003800000 */
[----:B------:R-:W-:Y:S01]  /*5550*/  SEL R5, RZ, 0xffffffff, P2 ;  /* 0xffffffffff057807 */ /* 0x000fe20001000000 */
[----:B------:R-:W-:Y:S01]  /*5560*/  IMAD.MOV.U32 R115, RZ, RZ, 0x1 ;  /* 0x00000001ff737424 */ /* 0x000fe200078e00ff */
[----:B------:R-:W-:Y:S02]  /*5570*/  LOP3.LUT P3, RZ, R96, 0xff, RZ, 0xc0, !PT ;  /* 0x000000ff60ff7812 */ /* 0x000fe4000786c0ff */
[----:B------:R-:W-:Y:S02]  /*5580*/  CS2R R86, SRZ ;  /* 0x0000000000567805 */ /* 0x000fe4000001ff00 */
[----:B------:R-:W-:Y:S02]  /*5590*/  @P1 SEL R0, RZ, 0xffffffff, P4 ;  /* 0xffffffffff001807 */ /* 0x000fe40002000000 */
[----:B------:R-:W-:Y:S02]  /*55a0*/  CS2R R84, SRZ ;  /* 0x0000000000547805 */ /* 0x000fe4000001ff00 */
[----:B------:R-:W-:Y:S02]  /*55b0*/  LEA R2, R105, UR49, 0x3 ;  /* 0x0000003169027c11 */ /* 0x000fe4000f8e18ff */
[----:B------:R-:W-:Y:S02]  /*55c0*/  CS2R R82, SRZ ;  /* 0x0000000000527805 */ /* 0x000fe4000001ff00 */
[----:B------:R-:W-:Y:S02]  /*55d0*/  @P0 SEL R0, R5, R0, !P3 ;  /* 0x0000000005000207 */ /* 0x000fe40005800000 */
[----:B------:R-:W-:Y:S02]  /*55e0*/  CS2R R80, SRZ ;  /* 0x0000000000507805 */ /* 0x000fe4000001ff00 */
[----:B------:R-:W-:Y:S02]  /*55f0*/  LEA R113, R45, UR49, 0x3 ;  /* 0x000000312d717c11 */ /* 0x000fe4000f8e18ff */
[----:B------:R-:W-:Y:S02]  /*5600*/  @P1 LOP3.LUT R0, R0, 0x1, RZ, 0xc0, !PT ;  /* 0x0000000100001812 */ /* 0x000fe400078ec0ff */
[----:B------:R-:W-:Y:S02]  /*5610*/  SHF.L.U32 R3, R107, 0x1f, RZ ;  /* 0x0000001f6b037819 */ /* 0x000fe400000006ff */
[----:B------:R-:W-:Y:S02]  /*5620*/  ISETP.NE.U32.OR P6, PT, R0, 0x1, !P1 ;  /* 0x000000010000780c */ /* 0x000fe40004fc5470 */
[----:B------:R-:W-:Y:S02]  /*5630*/  PLOP3.LUT P2, PT, PT, PT, UP1, 0x80, 0x8 ;  /* 0x000000000008781c */ /* 0x000fe40003f4f018 */
[----:B------:R-:W-:Y:S02]  /*5640*/  LEA.HI R48, R45, R45, RZ, 0x1 ;  /* 0x0000002d2d307211 */ /* 0x000fe400078f08ff */
[----:B------:R-:W-:Y:S02]  /*5650*/  SEL R4, RZ, 0xffffffff, P4 ;  /* 0xffffffffff047807 */ /* 0x000fe40002000000 */
[----:B------:R-:W-:Y:S05]  /*5660*/  P2R R118, PR, RZ, 0x40 ;  /* 0x00000040ff767803 */ /* 0x000fea0000000000 */
[----:B------:R-:W-:Y:S02]  /*5670*/  @P6 SHF.L.U32 R0, R104, 0x1f, RZ ;  /* 0x0000001f68006819 */ /* 0x000fe400000006ff */
[----:B------:R-:W-:Y:S02]  /*5680*/  @P2 SEL R4, R5, R4, !P3 ;  /* 0x0000000405042207 */ /* 0x000fe40005800000 */
[----:B------:R1:W3:Y:S02]  /*5690*/  @P6 SYNCS.PHASECHK.TRANS64.TRYWAIT P1, [R2+URZ+0x30], R0 ;  /* 0x00003000020065a7 */ /* 0x0002e400080211ff */
[----:B------:R-:W-:Y:S04]  /*56a0*/  LOP3.LUT R4, R4, 0x1, RZ, 0xc0, !PT ;  /* 0x0000000104047812 */ /* 0x000fe800078ec0ff */
[----:B------:R-:W-:Y:S04]  /*56b0*/  ISETP.NE.U32.AND P5, PT, R4, 0x1, PT ;  /* 0x000000010400780c */ /* 0x000fe80003fa5070 */
[----:B------:R-:W-:Y:S01]  /*56c0*/  P2R R116, PR, RZ, 0x20 ;  /* 0x00000020ff747803 */ /* 0x000fe20000000000 */
[----:B------:R4:W2:Y:S01]  /*56d0*/  SYNCS.PHASECHK.TRANS64.TRYWAIT P0, [R113+URZ+0xa0], R3 ;  /* 0x0000a003710075a7 */ /* 0x0008a200080011ff */
[C---:B-1----:R-:W-:Y:S01]  /*56e0*/  IMAD.SHL.U32 R0, R48.reuse, 0x80, RZ ;  /* 0x0000008030007824 */ /* 0x042fe200078e00ff */
[----:B------:R-:W-:Y:S04]  /*56f0*/  LOP3.LUT R48, R48, 0xffe, RZ, 0xc0, !PT ;  /* 0x00000ffe30307812 */ /* 0x000fe800078ec0ff */
[----:B------:R-:W-:Y:S01]  /*5700*/  LOP3.LUT R0, R0, 0xffffff00, RZ, 0xc0, !PT ;  /* 0xffffff0000007812 */ /* 0x000fe200078ec0ff */
[----:B------:R-:W-:Y:S04]  /*5710*/  IMAD.IADD R48, R45, 0x1, -R48 ;  /* 0x000000012d307824 */ /* 0x000fe800078e0a30 */
[----:B------:R-:W-:Y:S04]  /*5720*/  IMAD.IADD R0, R46, 0x1, R0 ;  /* 0x000000012e007824 */ /* 0x000fe800078e0200 */
[----:B------:R-:W-:Y:S01]  /*5730*/  IMAD R48, R48, 0x100000, R0 ;  /* 0x0010000030307824 */ /* 0x000fe200078e0200 */
[----:B---3--:R-:W-:Y:S01]  /*5740*/  @P6 SEL R115, RZ, 0x1, !P1 ;  /* 0x00000001ff736807 */ /* 0x008fe20004800000 */
[----:B----4-:R-:W-:Y:S06]  /*5750*/  @!P6 BRA `(.L_x_90) ;  /* 0x000000000080e947 */ /* 0x010fec0003800000 */
[----:B------:R-:W-:Y:S01]  /*5760*/  @P5 IMAD R5, R105, 0x1000, R100 ;  /* 0x0000100069055824 */ /* 0x000fe200078e0264 */
[----:B------:R-:W-:Y:S01]  /*5770*/  ISETP.NE.AND P1, PT, R115, RZ, PT ;  /* 0x000000ff7300720c */ /* 0x000fe20003f25270 */
[----:B------:R-:W-:Y:S01]  /*5780*/  BSSY B0, `(.L_x_91) ;  /* 0x000000b000007945 */ /* 0x000fe20003800000 */
[----:B------:R-:W-:Y:S01]  /*5790*/  CS2R R82, SRZ ;  /* 0x0000000000527805 */ /* 0x000fe2000001ff00 */
[----:B------:R-:W-:Y:S01]  /*57a0*/  @P5 VIADD R4, R5, UR49 ;  /* 0x0000003105045c36 */ /* 0x000fe20008000000 */
[----:B------:R-:W-:Y:S02]  /*57b0*/  CS2R R80, SRZ ;  /* 0x0000000000507805 */ /* 0x000fe4000001ff00 */
[----:B------:R-:W-:Y:S02]  /*57c0*/  CS2R R86, SRZ ;  /* 0x0000000000567805 */ /* 0x000fe4000001ff00 */
[----:B------:R-:W-:Y:S01]  /*57d0*/  CS2R R84, SRZ ;  /* 0x0000000000547805 */ /* 0x000fe2000001ff00 */
[----:B------:R-:W-:Y:S04]  /*57e0*/  @P5 IMAD R4, R108, -0x10, R4 ;  /* 0xfffffff06c045824 */ /* 0x000fe800078e0204 */
[----:B------:R-:W-:Y:S05]  /*57f0*/  @P1 BRA `(.L_x_92) ;  /* 0x00000000000c1947 */ /* 0x000fea0003800000 */
[----:B------:R-:W-:Y:S04]  /*5800*/  SHF.L.U32 R0, R104, 0x1f, RZ ;  /* 0x0000001f68007819 */ /* 0x000fe800000006ff */
[----:B------:R-:W1:Y:S02]  /*5810*/  SYNCS.PHASECHK.TRANS64.TRYWAIT P1, [R2+URZ+0x30], R0 ;  /* 0x00003000020075a7 */ /* 0x000e6400080211ff */
[----:B-1----:R-:W-:Y:S05]  /*5820*/  @!P1 BRA `(.L_x_93) ;  /* 0x0000003c00f89947 */ /* 0x002fea0003800000 */
.L_x_92:
[----:B------:R-:W-:Y:S05]  /*5830*/  BSYNC B0 ;  /* 0x0000000000007941 */ /* 0x000fea0003800000 */
.L_x_91:
[----:B------:R-:W-:Y:S01]  /*5840*/  ISETP.NE.AND P1, PT, R116, RZ, PT ;  /* 0x000000ff7400720c */ /* 0x000fe20003f25270 */
[----:B-1----:R-:W-:Y:S02]  /*5850*/  VIADD R2, R2, 0x50 ;  /* 0x0000005002027836 */ /* 0x002fe40000000000 */
[----:B------:R-:W-:Y:S02]  /*5860*/  IMAD.U32 R0, RZ, RZ, UR37 ;  /* 0x00000025ff007e24 */ /* 0x000fe4000f8e00ff */
[----:B------:R-:W-:Y:S03]  /*5870*/  VIADD R105, R105, 0x1 ;  /* 0x0000000169697836 */ /* 0x000fe60000000000 */
[----:B------:R-:W-:Y:S05]  /*5880*/  PRMT R0, R0, 0x654, R2 ;  /* 0x0000065400007816 */ /* 0x000fea0000000002 */
[----:B------:R1:W3:Y:S04]  /*5890*/  @P1 LDS.128 R80, [R5+UR49+0x200] ;  /* 0x0002003105501984 */ /* 0x0002e80008000c00 */
[----:B------:R1:W4:Y:S01]  /*58a0*/  @P1 LDS.128 R84, [R4+0x210] ;  /* 0x0002100004541984 */ /* 0x0003220000000c00 */
[C---:B------:R-:W-:Y:S01]  /*58b0*/  ISETP.NE.AND P1, PT, R105.reuse, 0x4, PT ;  /* 0x000000046900780c */ /* 0x040fe20003f25270 */
[----:B------:R-:W-:Y:S01]  /*58c0*/  @!PT LDS RZ, [RZ] ;  /* 0x00000000fffff984 */ /* 0x000fe20000000800 */
[----:B------:R-:W-:Y:S01]  /*58d0*/  @!PT LDS RZ, [RZ] ;  /* 0x00000000fffff984 */ /* 0x000fe20000000800 */
[----:B------:R-:W-:Y:S01]  /*58e0*/  @!PT LDS RZ, [RZ] ;  /* 0x00000000fffff984 */ /* 0x000fe20000000800 */
[----:B------:R-:W-:Y:S01]  /*58f0*/  @!PT LDS RZ, [RZ] ;  /* 0x00000000fffff984 */ /* 0x000fe20000000800 */
[----:B------:R5:W-:Y:S06]  /*5900*/  MEMBAR.ALL.CTA ;  /* 0x0000000000007992 */ /* 0x000bec0000008000 */
[----:B-----5:R-:W5:Y:S01]  /*5910*/  FENCE.VIEW.ASYNC.S ;  /* 0x00000000000073c6 */ /* 0x020f620000000000 */
[----:B------:R-:W-:Y:S01]  /*5920*/  SEL R105, R105, RZ, P1 ;  /* 0x000000ff69697207 */ /* 0x000fe20000800000 */
[----:B-----5:R5:W-:Y:S02]  /*5930*/  SYNCS.ARRIVE.TRANS64.RED.A1T0 RZ, [R0+URZ], RZ ;  /* 0x000000ff00ff79a7 */ /* 0x020be400081004ff */
[----:B-----5:R-:W-:Y:S04]  /*5940*/  SEL R0, RZ, 0x1, P1 ;  /* 0x00000001ff007807 */ /* 0x020fe80000800000 */
[----:B-1-3--:R-:W-:Y:S02]  /*5950*/  LOP3.LUT R104, R104, R0, RZ, 0x3c, !PT ;  /* 0x0000000068687212 */ /* 0x00afe400078e3cff */
.L_x_90:
[----:B------:R-:W-:Y:S05]  /*5960*/  BSYNC B1 ;  /* 0x0000000000017941 */ /* 0x000fea0003800000 */
.L_x_89:
[----:B------:R-:W-:Y:S04]  /*5970*/  SHF.R.U32.HI R0, RZ, 0x15, R48 ;  /* 0x00000015ff007819 */ /* 0x000fe80000011630 */
[----:B------:R-:W-:Y:S01]  /*5980*/  LOP3.LUT P1, RZ, R0, 0x3, R101, 0x48, !PT ;  /* 0x0000000300ff7812 */ /* 0x000fe20007824865 */
[----:B------:R-:W-:Y:S01]  /*5990*/  @!UPT UIADD3 URZ, UPT, UPT, URZ, URZ, URZ ;  /* 0x000000fffffff290 */ /* 0x000fe2000fffe0ff */
[----:B--2---:R-:W-:Y:S11]  /*59a0*/  @P0 BRA `(.L_x_94) ;  /* 0x0000000000080947 */ /* 0x004ff60003800000 */
[----:B------:R-:W1:Y:S02]  /*59b0*/  SYNCS.PHASECHK.TRANS64.TRYWAIT P0, [R113+URZ+0xa0], R3 ;  /* 0x0000a003710075a7 */ /* 0x000e6400080011ff */
[----:B-1----:R-:W-:Y:S05]  /*59c0*/  @!P0 BRA `(.L_x_95) ;  /* 0x0000003c00a48947 */ /* 0x002fea0003800000 */
.L_x_94:
[----:B------:R-:W-:Y:S05]  /*59d0*/  @!P1 BRA `(.L_x_96) ;  /* 0x0000000000409947 */ /* 0x000fea0003800000 */
[----:B------:R-:W2:Y:S01]  /*59e0*/  LDCU.64 UR8, c[0x4][0x78] ;  /* 0x01000f00ff0877ac */ /* 0x000ea20008000a00 */
[----:B-1----:R-:W-:Y:S01]  /*59f0*/  MOV R3, 0x0 ;  /* 0x0000000000037802 */ /* 0x002fe20000000f00 */
[----:B------:R-:W-:Y:S02]  /*5a00*/  HFMA2 R12, -RZ, RZ, 0, 5.9604644775390625e-08 ;  /* 0x00000001ff0c7431 */ /* 0x000fe400000001ff */
[----:B------:R-:W-:Y:S02]  /*5a10*/  IMAD.MOV.U32 R8, RZ, RZ, 0x192 ;  /* 0x00000192ff087424 */ /* 0x000fe400078e00ff */
[----:B------:R-:W-:Y:S01]  /*5a20*/  IMAD.MOV.U32 R13, RZ, RZ, RZ ;  /* 0x000000ffff0d7224 */ /* 0x000fe200078e00ff */
[----:B------:R-:W1:Y:S01]  /*5a30*/  LDCU.64 UR6, c[0x4][0x80] ;  /* 0x01001000ff0677ac */ /* 0x000e620008000a00 */
[----:B------:R-:W3:Y:S01]  /*5a40*/  LDC.64 R2, c[0x4][R3] ;  /* 0x0100000003027b82 */ /* 0x000ee20000000a00 */
[----:B------:R-:W5:Y:S01]  /*5a50*/  LDCU.64 UR4, c[0x4][0x18] ;  /* 0x01000300ff0477ac */ /* 0x000f620008000a00 */
[----:B--2---:R-:W-:Y:S01]  /*5a60*/  MOV R5, UR9 ;  /* 0x0000000900057c02 */ /* 0x004fe20008000f00 */
[----:B------:R-:W-:Y:S01]  /*5a70*/  IMAD.U32 R4, RZ, RZ, UR8 ;  /* 0x00000008ff047e24 */ /* 0x000fe2000f8e00ff */
[----:B-1----:R-:W-:Y:S01]  /*5a80*/  MOV R7, UR7 ;  /* 0x0000000700077c02 */ /* 0x002fe20008000f00 */
[----:B------:R-:W-:Y:S01]  /*5a90*/  IMAD.U32 R6, RZ, RZ, UR6 ;  /* 0x00000006ff067e24 */ /* 0x000fe2000f8e00ff */
[----:B-----5:R-:W-:Y:S01]  /*5aa0*/  MOV R11, UR5 ;  /* 0x00000005000b7c02 */ /* 0x020fe20008000f00 */
[----:B------:R-:W-:Y:S02]  /*5ab0*/  IMAD.U32 R10, RZ, RZ, UR4 ;  /* 0x00000004ff0a7e24 */ /* 0x000fe4000f8e00ff */
[----:B------:R-:W-:Y:S07]  /*5ac0*/  LEPC R20, `(.L_x_96) ;  /* 0x000000001014794e */ /* 0x000fee0000000000 */
[----:B---34-:R-:W-:Y:S05]  /*5ad0*/  CALL.ABS.NOINC R2 ;  /* 0x0000000002007343 */ /* 0x018fea0003c00000 */
.L_x_96:
[----:B------:R-:W-:Y:S01]  /*5ae0*/  F2FP.F16.E5M2.UNPACK_B R4, R81 ;  /* 0x00000051ff04723e */ /* 0x000fe200020004ff */
[----:B------:R-:W-:Y:S05]  /*5af0*/  WARPSYNC.ALL ;  /* 0x0000000000007948 */ /* 0x000fea0003800000 */
[----:B------:R-:W-:Y:S01]  /*5b00*/  R2UR UR4, R48 ;  /* 0x00000000300472ca */ /* 0x000fe200000e0000 */
[--C-:B------:R-:W-:Y:S01]  /*5b10*/  HADD2.F32 R53, -RZ, R4.reuse.H0_H0 ;  /* 0x20000004ff357230 */ /* 0x100fe20000004100 */
[-C--:B-1----:R-:W-:Y:S01]  /*5b20*/  F2FP.F16.E5M2.UNPACK_B R3, R80.reuse ;  /* 0x00000050ff03723e */ /* 0x082fe200020004ff */
[----:B------:R-:W-:Y:S01]  /*5b30*/  HADD2.F32 R54, -RZ, R4.H1_H1 ;  /* 0x30000004ff367230 */ /* 0x000fe20000004100 */
[----:B------:R-:W-:Y:S01]  /*5b40*/  F2FP.F16.E5M2.UNPACK_B R0, R80.H1 ;  /* 0x00000050ff00723e */ /* 0x000fe200030004ff */
[----:B------:R-:W-:Y:S01]  /*5b50*/  BSSY.RECONVERGENT B0, `(.L_x_97) ;  /* 0x0000099000007945 */ /* 0x000fe20003800200 */
[----:B------:R-:W-:Y:S01]  /*5b60*/  F2FP.F16.E5M2.UNPACK_B R64, R83.H1 ;  /* 0x00000053ff40723e */ /* 0x000fe200030004ff */
[--C-:B------:R-:W-:Y:S01]  /*5b70*/  HADD2.F32 R2, -RZ, R3.reuse.H0_H0 ;  /* 0x20000003ff027230 */ /* 0x100fe20000004100 */
[----:B----4-:R-:W-:Y:S01]  /*5b80*/  F2FP.F16.E5M2.UNPACK_B R74, R86 ;  /* 0x00000056ff4a723e */ /* 0x010fe200020004ff */
[----:B------:R-:W-:Y:S01]  /*5b90*/  HADD2.F32 R50, -RZ, R3.H1_H1 ;  /* 0x30000003ff327230 */ /* 0x000fe20000004100 */
[----:B------:R-:W-:Y:S01]  /*5ba0*/  F2FP.F16.E5M2.UNPACK_B R3, R81.H1 ;  /* 0x00000051ff03723e */ /* 0x000fe200030004ff */
[--C-:B------:R-:W-:Y:S01]  /*5bb0*/  HADD2.F32 R51, -RZ, R0.reuse.H0_H0 ;  /* 0x20000000ff337230 */ /* 0x100fe20000004100 */
[----:B------:R-:W-:Y:S01]  /*5bc0*/  IADD3 R114, PT, PT, R100, UR49, RZ ;  /* 0x0000003164727c10 */ /* 0x000fe2000fffe0ff */
[----:B------:R-:W-:Y:S01]  /*5bd0*/  HADD2.F32 R52, -RZ, R0.H1_H1 ;  /* 0x30000000ff347230 */ /* 0x000fe20000004100 */
[----:B------:R-:W-:Y:S01]  /*5be0*/  LDTM.16dp32bit_t0_t15.x32 R4, tmem[UR4] ;  /* 0x00000004000479ee */ /* 0x000fe20008a80000 */
[----:B------:R-:W1:Y:S01]  /*5bf0*/  LDTM.16dp32bit_t16_t31.x32 R4, tmem[UR4+0x20] ;  /* 0x00002004000479ee */ /* 0x000e620008aa0000 */
[-C--:B------:R-:W-:Y:S01]  /*5c00*/  F2FP.F16.E5M2.UNPACK_B R0, R82.reuse ;  /* 0x00000052ff00723e */ /* 0x080fe200020004ff */
[--C-:B------:R-:W-:Y:S01]  /*5c10*/  HADD2.F32 R55, -RZ, R3.reuse.H0_H0 ;  /* 0x20000003ff377230 */ /* 0x100fe20000004100 */
[----:B------:R-:W-:Y:S01]  /*5c20*/  SHF.L.U32 R117, R102, 0x4, RZ ;  /* 0x0000000466757819 */ /* 0x000fe200000006ff */
[----:B------:R-:W-:Y:S01]  /*5c30*/  HADD2.F32 R56, -RZ, R3.H1_H1 ;  /* 0x30000003ff387230 */ /* 0x000fe20000004100 */
[----:B------:R-:W-:Y:S01]  /*5c40*/  F2FP.F16.E5M2.UNPACK_B R3, R82.H1 ;  /* 0x00000052ff03723e */ /* 0x000fe200030004ff */
[--C-:B------:R-:W-:Y:S01]  /*5c50*/  HADD2.F32 R57, -RZ, R0.reuse.H0_H0 ;  /* 0x20000000ff397230 */ /* 0x100fe20000004100 */
[----:B------:R-:W-:Y:S01]  /*5c60*/  IADD3 R114, PT, PT, R114, R117, RZ ;  /* 0x0000007572727210 */ /* 0x000fe20007ffe0ff */
[----:B------:R-:W-:Y:S01]  /*5c70*/  HADD2.F32 R58, -RZ, R0.H1_H1 ;  /* 0x30000000ff3a7230 */ /* 0x000fe20000004100 */
[----:B------:R-:W-:Y:S01]  /*5c80*/  F2FP.F16.E5M2.UNPACK_B R0, R83 ;  /* 0x00000053ff00723e */ /* 0x000fe200020004ff */
[--C-:B------:R-:W-:Y:S01]  /*5c90*/  HADD2.F32 R59, -RZ, R3.reuse.H0_H0 ;  /* 0x20000003ff3b7230 */ /* 0x100fe20000004100 */
[----:B------:R-:W-:Y:S01]  /*5ca0*/  ISETP.NE.AND P0, PT, R110, RZ, PT ;  /* 0x000000ff6e00720c */ /* 0x000fe20003f05270 */
[----:B------:R-:W-:Y:S01]  /*5cb0*/  HADD2.F32 R60, -RZ, R3.H1_H1 ;  /* 0x30000003ff3c7230 */ /* 0x000fe20000004100 */
[-C--:B------:R-:W-:Y:S01]  /*5cc0*/  F2FP.F16.E5M2.UNPACK_B R3, R84.reuse ;  /* 0x00000054ff03723e */ /* 0x080fe200020004ff */
[--C-:B------:R-:W-:Y:S01]  /*5cd0*/  HADD2.F32 R61, -RZ, R0.reuse.H0_H0 ;  /* 0x20000000ff3d7230 */ /* 0x100fe20000004100 */
[----:B------:R-:W-:Y:S01]  /*5ce0*/  ISETP.NE.AND P6, PT, R118, RZ, PT ;  /* 0x000000ff7600720c */ /* 0x000fe20003fc5270 */
[----:B------:R-:W-:Y:S01]  /*5cf0*/  HADD2.F32 R62, -RZ, R0.H1_H1 ;  /* 0x30000000ff3e7230 */ /* 0x000fe20000004100 */
[----:B------:R-:W-:Y:S01]  /*5d00*/  F2FP.F16.E5M2.UNPACK_B R0, R84.H1 ;  /* 0x00000054ff00723e */ /* 0x000fe200030004ff */
[--C-:B------:R-:W-:Y:S02]  /*5d10*/  HADD2.F32 R65, -RZ, R3.reuse.H0_H0 ;  /* 0x20000003ff417230 */ /* 0x100fe40000004100 */
[----:B------:R-:W-:Y:S01]  /*5d20*/  HADD2.F32 R66, -RZ, R3.H1_H1 ;  /* 0x30000003ff427230 */ /* 0x000fe20000004100 */
[-C--:B------:R-:W-:Y:S01]  /*5d30*/  F2FP.F16.E5M2.UNPACK_B R3, R85.reuse ;  /* 0x00000055ff03723e */ /* 0x080fe200020004ff */
[--C-:B------:R-:W-:Y:S02]  /*5d40*/  HADD2.F32 R67, -RZ, R0.reuse.H0_H0 ;  /* 0x20000000ff437230 */ /* 0x100fe40000004100 */
[----:B------:R-:W-:Y:S01]  /*5d50*/  HADD2.F32 R68, -RZ, R0.H1_H1 ;  /* 0x30000000ff447230 */ /* 0x000fe20000004100 */
[----:B------:R-:W-:Y:S01]  /*5d60*/  F2FP.F16.E5M2.UNPACK_B R0, R85.H1 ;  /* 0x00000055ff00723e */ /* 0x000fe200030004ff */
[--C-:B------:R-:W-:Y:S02]  /*5d70*/  HADD2.F32 R69, -RZ, R3.reuse.H0_H0 ;  /* 0x20000003ff457230 */ /* 0x100fe40000004100 */
[C---:B-1----:R-:W-:Y:S01]  /*5d80*/  FMUL R7, R47.reuse, R7 ;  /* 0x000000072f077220 */ /* 0x042fe20000400000 */
[----:B------:R-:W-:Y:S01]  /*5d90*/  HADD2.F32 R70, -RZ, R3.H1_H1 ;  /* 0x30000003ff467230 */ /* 0x000fe20000004100 */
[----:B------:R-:W-:Y:S01]  /*5da0*/  F2FP.F16.E5M2.UNPACK_B R3, R86.H1 ;  /* 0x00000056ff03723e */ /* 0x000fe200030004ff */
[--C-:B------:R-:W-:Y:S02]  /*5db0*/  HADD2.F32 R71, -RZ, R0.reuse.H0_H0 ;  /* 0x20000000ff477230 */ /* 0x100fe40000004100 */
[----:B------:R-:W-:Y:S02]  /*5dc0*/  HADD2.F32 R72, -RZ, R0.H1_H1 ;  /* 0x30000000ff487230 */ /* 0x000fe40000004100 */
[----:B------:R-:W-:Y:S01]  /*5dd0*/  FMUL R0, R47, R4 ;  /* 0x000000042f007220 */ /* 0x000fe20000400000 */
[--C-:B------:R-:W-:Y:S01]  /*5de0*/  HADD2.F32 R73, -RZ, R74.reuse.H0_H0 ;  /* 0x2000004aff497230 */ /* 0x100fe20000004100 */
[----:B------:R-:W-:Y:S01]  /*5df0*/  F2FP.F16.E5M2.UNPACK_B R4, R87 ;  /* 0x00000057ff04723e */ /* 0x000fe200020004ff */
[----:B------:R-:W-:Y:S02]  /*5e00*/  HADD2.F32 R74, -RZ, R74.H1_H1 ;  /* 0x3000004aff4a7230 */ /* 0x000fe40000004100 */
[----:B------:R-:W-:Y:S01]  /*5e10*/  FFMA R0, R49, R2, R0 ;  /* 0x0000000231007223 */ /* 0x000fe20000000000 */
[----:B------:R-:W-:Y:S01]  /*5e20*/  FMUL R2, R47, R5 ;  /* 0x000000052f027220 */ /* 0x000fe20000400000 */
[--C-:B------:R-:W-:Y:S01]  /*5e30*/  HADD2.F32 R75, -RZ, R3.reuse.H0_H0 ;  /* 0x20000003ff4b7230 */ /* 0x100fe20000004100 */
[----:B------:R-:W-:Y:S01]  /*5e40*/  F2FP.F16.E5M2.UNPACK_B R5, R87.H1 ;  /* 0x00000057ff05723e */ /* 0x000fe200030004ff */
[----:B------:R-:W-:Y:S02]  /*5e50*/  HADD2.F32 R76, -RZ, R3.H1_H1 ;  /* 0x30000003ff4c7230 */ /* 0x000fe40000004100 */
[----:B------:R-:W-:Y:S01]  /*5e60*/  FFMA R2, R49, R50, R2 ;  /* 0x0000003231027223 */ /* 0x000fe20000000002 */
[--C-:B------:R-:W-:Y:S02]  /*5e70*/  HADD2.F32 R50, -RZ, R4.reuse.H0_H0 ;  /* 0x20000004ff327230 */ /* 0x100fe40000004100 */
[C---:B------:R-:W-:Y:S01]  /*5e80*/  FMUL R3, R47.reuse, R6 ;  /* 0x000000062f037220 */ /* 0x040fe20000400000 */
[--C-:B------:R-:W-:Y:S02]  /*5e90*/  HADD2.F32 R77, -RZ, R5.reuse.H1_H1 ;  /* 0x30000005ff4d7230 */ /* 0x100fe40000004100 */
[C---:B------:R-:W-:Y:S01]  /*5ea0*/  FMUL R6, R47.reuse, R11 ;  /* 0x0000000b2f067220 */ /* 0x040fe20000400000 */
[----:B------:R-:W-:Y:S01]  /*5eb0*/  FMUL R11, R47, R16 ;  /* 0x000000102f0b7220 */ /* 0x000fe20000400000 */
[C---:B------:R-:W-:Y:S01]  /*5ec0*/  FFMA R3, R49.reuse, R51, R3 ;  /* 0x0000003331037223 */ /* 0x040fe20000000003 */
[----:B------:R-:W-:Y:S01]  /*5ed0*/  FFMA R7, R49, R52, R7 ;  /* 0x0000003431077223 */ /* 0x000fe20000000007 */
[----:B------:R-:W-:Y:S02]  /*5ee0*/  HADD2.F32 R51, -RZ, R4.H1_H1 ;  /* 0x30000004ff337230 */ /* 0x000fe40000004100 */
[C---:B------:R-:W-:Y:S01]  /*5ef0*/  FMUL R4, R47.reuse, R9 ;  /* 0x000000092f047220 */ /* 0x040fe20000400000 */
[----:B------:R-:W-:Y:S02]  /*5f00*/  HADD2.F32 R52, -RZ, R5.H0_H0 ;  /* 0x20000005ff347230 */ /* 0x000fe40000004100 */
[----:B------:R-:W-:Y:S01]  /*5f10*/  FMUL R16, R47, R21 ;  /* 0x000000152f107220 */ /* 0x000fe20000400000 */
[----:B------:R-:W-:Y:S01]  /*5f20*/  F2FP.SATFINITE.E5M2.F32.PACK_AB_MERGE_C R78, R7, R3, RZ ;  /* 0x00000003074e723e */ /* 0x000fe200048060ff */
[C---:B------:R-:W-:Y:S01]  /*5f30*/  FMUL R3, R47.reuse, R8 ;  /* 0x000000082f037220 */ /* 0x040fe20000400000 */
[C---:B------:R-:W-:Y:S01]  /*5f40*/  FMUL R7, R47.reuse, R12 ;  /* 0x0000000c2f077220 */ /* 0x040fe20000400000 */
[C---:B------:R-:W-:Y:S01]  /*5f50*/  FMUL R8, R47.reuse, R13 ;  /* 0x0000000d2f087220 */ /* 0x040fe20000400000 */
[----:B------:R-:W-:Y:S01]  /*5f60*/  FMUL R12, R47, R17 ;  /* 0x000000112f0c7220 */ /* 0x000fe20000400000 */
[C---:B------:R-:W-:Y:S01]  /*5f70*/  FFMA R3, R49.reuse, R53, R3 ;  /* 0x0000003531037223 */ /* 0x040fe20000000003 */
[----:B------:R-:W-:Y:S01]  /*5f80*/  FFMA R4, R49, R54, R4 ;  /* 0x0000003631047223 */ /* 0x000fe20000000004 */
[C---:B------:R-:W-:Y:S01]  /*5f90*/  FMUL R5, R47.reuse, R10 ;  /* 0x0000000a2f057220 */ /* 0x040fe20000400000 */
[C---:B------:R-:W-:Y:S01]  /*5fa0*/  FMUL R9, R47.reuse, R14 ;  /* 0x0000000e2f097220 */ /* 0x040fe20000400000 */
[C---:B------:R-:W-:Y:S01]  /*5fb0*/  FMUL R10, R47.reuse, R15 ;  /* 0x0000000f2f0a7220 */ /* 0x040fe20000400000 */
[----:B------:R-:W-:Y:S01]  /*5fc0*/  FMUL R15, R47, R20 ;  /* 0x000000142f0f7220 */ /* 0x000fe20000400000 */
[C---:B------:R-:W-:Y:S01]  /*5fd0*/  FFMA R5, R49.reuse, R55, R5 ;  /* 0x0000003731057223 */ /* 0x040fe20000000005 */
[C---:B------:R-:W-:Y:S01]  /*5fe0*/  FFMA R6, R49.reuse, R56, R6 ;  /* 0x0000003831067223 */ /* 0x040fe20000000006 */
[C---:B------:R-:W-:Y:S01]  /*5ff0*/  FFMA R7, R49.reuse, R57, R7 ;  /* 0x0000003931077223 */ /* 0x040fe20000000007 */
[C---:B------:R-:W-:Y:S01]  /*6000*/  FFMA R8, R49.reuse, R58, R8 ;  /* 0x0000003a31087223 */ /* 0x040fe20000000008 */
[--C-:B------:R-:W-:Y:S02]  /*6010*/  HADD2.F32 R63, -RZ, R64.reuse.H0_H0 ;  /* 0x20000040ff3f7230 */ /* 0x100fe40000004100 */
[C---:B------:R-:W-:Y:S01]  /*6020*/  FFMA R9, R49.reuse, R59, R9 ;  /* 0x0000003b31097223 */ /* 0x040fe20000000009 */
[----:B------:R-:W-:Y:S01]  /*6030*/  F2FP.SATFINITE.E5M2.F32.PACK_AB_MERGE_C R5, R6, R5, RZ ;  /* 0x000000050605723e */ /* 0x000fe200048060ff */
[C---:B------:R-:W-:Y:S01]  /*6040*/  FFMA R10, R49.reuse, R60, R10 ;  /* 0x0000003c310a7223 */ /* 0x040fe2000000000a */
[C---:B------:R-:W-:Y:S01]  /*6050*/  FFMA R11, R49.reuse, R61, R11 ;  /* 0x0000003d310b7223 */ /* 0x040fe2000000000b */
[----:B------:R-:W-:Y:S01]  /*6060*/  FFMA R12, R49, R62, R12 ;  /* 0x0000003e310c7223 */ /* 0x000fe2000000000c */
[C---:B------:R-:W-:Y:S01]  /*6070*/  FMUL R20, R47.reuse, R25 ;  /* 0x000000192f147220 */ /* 0x040fe20000400000 */
[C---:B------:R-:W-:Y:S01]  /*6080*/  FMUL R25, R47.reuse, R30 ;  /* 0x0000001e2f197220 */ /* 0x040fe20000400000 */
[C---:B------:R-:W-:Y:S01]  /*6090*/  FMUL R30, R47.reuse, R35 ;  /* 0x000000232f1e7220 */ /* 0x040fe20000400000 */
[----:B------:R-:W-:Y:S01]  /*60a0*/  F2FP.SATFINITE.E5M2.F32.PACK_AB_MERGE_C R9, R10, R9, RZ ;  /* 0x000000090a09723e */ /* 0x000fe200048060ff */
[----:B------:R-:W-:Y:S02]  /*60b0*/  HADD2.F32 R64, -RZ, R64.H1_H1 ;  /* 0x30000040ff407230 */ /* 0x000fe40000004100 */
[C---:B------:R-:W-:Y:S01]  /*60c0*/  FMUL R13, R47.reuse, R18 ;  /* 0x000000122f0d7220 */ /* 0x040fe20000400000 */
[C---:B------:R-:W-:Y:S01]  /*60d0*/  FMUL R14, R47.reuse, R19 ;  /* 0x000000132f0e7220 */ /* 0x040fe20000400000 */
[C---:B------:R-:W-:Y:S01]  /*60e0*/  FMUL R17, R47.reuse, R22 ;  /* 0x000000162f117220 */ /* 0x040fe20000400000 */
[----:B------:R-:W-:Y:S01]  /*60f0*/  FMUL R18, R47, R23 ;  /* 0x000000172f127220 */ /* 0x000fe20000400000 */
[C---:B------:R-:W-:Y:S01]  /*6100*/  FFMA R13, R49.reuse, R63, R13 ;  /* 0x0000003f310d7223 */ /* 0x040fe2000000000d */
[C---:B------:R-:W-:Y:S01]  /*6110*/  FFMA R14, R49.reuse, R64, R14 ;  /* 0x00000040310e7223 */ /* 0x040fe2000000000e */
[----:B------:R-:W-:Y:S01]  /*6120*/  FFMA R15, R49, R65, R15 ;  /* 0x00000041310f7223 */ /* 0x000fe2000000000f */
[----:B------:R-:W-:Y:S01]  /*6130*/  FMUL R19, R47, R24 ;  /* 0x000000182f137220 */ /* 0x000fe20000400000 */
[C---:B------:R-:W-:Y:S01]  /*6140*/  FFMA R16, R49.reuse, R66, R16 ;  /* 0x0000004231107223 */ /* 0x040fe20000000010 */
[----:B------:R-:W-:Y:S01]  /*6150*/  FFMA R17, R49, R67, R17 ;  /* 0x0000004331117223 */ /* 0x000fe20000000011 */
[----:B------:R-:W-:Y:S01]  /*6160*/  F2FP.SATFINITE.E5M2.F32.PACK_AB_MERGE_C R13, R14, R13, RZ ;  /* 0x0000000d0e0d723e */ /* 0x000fe200048060ff */
[C---:B------:R-:W-:Y:S01]  /*6170*/  FMUL R21, R47.reuse, R26 ;  /* 0x0000001a2f157220 */ /* 0x040fe20000400000 */
[----:B------:R-:W-:Y:S01]  /*6180*/  FMUL R22, R47, R27 ;  /* 0x0000001b2f167220 */ /* 0x000fe20000400000 */
[C---:B------:R-:W-:Y:S01]  /*6190*/  FFMA R18, R49.reuse, R68, R18 ;  /* 0x0000004431127223 */ /* 0x040fe20000000012 */
[----:B------:R-:W-:Y:S01]  /*61a0*/  FFMA R19, R49, R69, R19 ;  /* 0x0000004531137223 */ /* 0x000fe20000000013 */
[----:B------:R-:W-:Y:S01]  /*61b0*/  FMUL R23, R47, R28 ;  /* 0x0000001c2f177220 */ /* 0x000fe20000400000 */
[----:B------:R-:W-:Y:S01]  /*61c0*/  FFMA R20, R49, R70, R20 ;  /* 0x0000004631147223 */ /* 0x000fe20000000014 */
[----:B------:R-:W-:Y:S01]  /*61d0*/  FMUL R24, R47, R29 ;  /* 0x0000001d2f187220 */ /* 0x000fe20000400000 */
[C---:B------:R-:W-:Y:S01]  /*61e0*/  FFMA R21, R49.reuse, R71, R21 ;  /* 0x0000004731157223 */ /* 0x040fe20000000015 */
[----:B------:R-:W-:Y:S01]  /*61f0*/  FFMA R22, R49, R72, R22 ;  /* 0x0000004831167223 */ /* 0x000fe20000000016 */
[C---:B------:R-:W-:Y:S01]  /*6200*/  FMUL R26, R47.reuse, R31 ;  /* 0x0000001f2f1a7220 */ /* 0x040fe20000400000 */
[----:B------:R-:W-:Y:S01]  /*6210*/  FMUL R27, R47, R32 ;  /* 0x000000202f1b7220 */ /* 0x000fe20000400000 */
[----:B------:R-:W-:Y:S01]  /*6220*/  FFMA R23, R49, R73, R23 ;  /* 0x0000004931177223 */ /* 0x000fe20000000017 */
[----:B------:R-:W-:Y:S01]  /*6230*/  FMUL R28, R47, R33 ;  /* 0x000000212f1c7220 */ /* 0x000fe20000400000 */
[----:B------:R-:W-:Y:S01]  /*6240*/  FFMA R24, R49, R74, R24 ;  /* 0x0000004a31187223 */ /* 0x000fe20000000018 */
[----:B------:R-:W-:Y:S01]  /*6250*/  FMUL R29, R47, R34 ;  /* 0x000000222f1d7220 */ /* 0x000fe20000400000 */
[C---:B------:R-:W-:Y:S01]  /*6260*/  FFMA R25, R49.reuse, R75, R25 ;  /* 0x0000004b31197223 */ /* 0x040fe20000000019 */
[C---:B------:R-:W-:Y:S01]  /*6270*/  FFMA R26, R49.reuse, R76, R26 ;  /* 0x0000004c311a7223 */ /* 0x040fe2000000001a */
[C---:B------:R-:W-:Y:S01]  /*6280*/  FFMA R27, R49.reuse, R50, R27 ;  /* 0x00000032311b7223 */ /* 0x040fe2000000001b */
[C---:B------:R-:W-:Y:S01]  /*6290*/  FFMA R28, R49.reuse, R51, R28 ;  /* 0x00000033311c7223 */ /* 0x040fe2000000001c */
[----:B------:R-:W-:Y:S01]  /*62a0*/  F2FP.SATFINITE.E5M2.F32.PACK_AB_MERGE_C R17, R18, R17, RZ ;  /* 0x000000111211723e */ /* 0x000fe200048060ff */
[C---:B------:R-:W-:Y:S01]  /*62b0*/  FFMA R29, R49.reuse, R52, R29 ;  /* 0x00000034311d7223 */ /* 0x040fe2000000001d */
[----:B------:R-:W-:Y:S01]  /*62c0*/  F2FP.SATFINITE.E5M2.F32.PACK_AB_MERGE_C R21, R22, R21, RZ ;  /* 0x000000151615723e */ /* 0x000fe200048060ff */
[----:B------:R-:W-:Y:S01]  /*62d0*/  FFMA R30, R49, R77, R30 ;  /* 0x0000004d311e7223 */ /* 0x000fe2000000001e */
[----:B------:R-:W-:Y:S02]  /*62e0*/  F2FP.SATFINITE.E5M2.F32.PACK_AB_MERGE_C R32, R2, R0, R78 ;  /* 0x000000000220723e */ /* 0x000fe4000480604e */
[----:B------:R-:W-:Y:S02]  /*62f0*/  F2FP.SATFINITE.E5M2.F32.PACK_AB_MERGE_C R33, R4, R3, R5 ;  /* 0x000000030421723e */ /* 0x000fe40004806005 */
[----:B------:R-:W-:Y:S02]  /*6300*/  F2FP.SATFINITE.E5M2.F32.PACK_AB_MERGE_C R34, R8, R7, R9 ;  /* 0x000000070822723e */ /* 0x000fe40004806009 */
[----:B------:R-:W-:Y:S02]  /*6310*/  F2FP.SATFINITE.E5M2.F32.PACK_AB_MERGE_C R35, R12, R11, R13 ;  /* 0x0000000b0c23723e */ /* 0x000fe4000480600d */
[----:B------:R-:W-:Y:S02]  /*6320*/  F2FP.SATFINITE.E5M2.F32.PACK_AB_MERGE_C R16, R16, R15, R17 ;  /* 0x0000000f1010723e */ /* 0x000fe40004806011 */
[----:B------:R-:W-:Y:S01]  /*6330*/  F2FP.SATFINITE.E5M2.F32.PACK_AB_MERGE_C R17, R20, R19, R21 ;  /* 0x000000131411723e */ /* 0x000fe20004806015 */
[----:B------:R1:W-:Y:S01]  /*6340*/  STS.128 [R100+UR49+0x4200], R32 ;  /* 0x0042002064007988 */ /* 0x0003e20008000c31 */
[----:B------:R-:W-:Y:S02]  /*6350*/  F2FP.SATFINITE.E5M2.F32.PACK_AB_MERGE_C R18, R26, R25, RZ ;  /* 0x000000191a12723e */ /* 0x000fe400048060ff */
[----:B------:R-:W-:Y:S02]  /*6360*/  F2FP.SATFINITE.E5M2.F32.PACK_AB_MERGE_C R19, R30, R29, RZ ;  /* 0x0000001d1e13723e */ /* 0x000fe400048060ff */
[----:B------:R-:W-:Y:S02]  /*6370*/  F2FP.SATFINITE.E5M2.F32.PACK_AB_MERGE_C R18, R24, R23, R18 ;  /* 0x000000171812723e */ /* 0x000fe40004806012 */
[----:B------:R-:W-:Y:S02]  /*6380*/  F2FP.SATFINITE.E5M2.F32.PACK_AB_MERGE_C R19, R28, R27, R19 ;  /* 0x0000001b1c13723e */ /* 0x000fe40004806013 */
[----:B------:R-:W-:Y:S02]  /*6390*/  LEA R0, R105, UR49, 0x3 ;  /* 0x0000003169007c11 */ /* 0x000fe4000f8e18ff */
[----:B------:R-:W-:Y:S01]  /*63a0*/  @P6 SHF.L.U32 R2, R104, 0x1f, RZ ;  /* 0x0000001f68026819 */ /* 0x000fe200000006ff */
[----:B------:R1:W-:Y:S01]  /*63b0*/  STS.128 [R114+0x4210], R16 ;  /* 0x0042101072007388 */ /* 0x0003e20000000c00 */
[----:B------:R-:W-:Y:S01]  /*63c0*/  @!PT LDS RZ, [RZ] ;  /* 0x00000000fffff984 */ /* 0x000fe20000000800 */
[----:B------:R-:W-:Y:S01]  /*63d0*/  @!PT LDS RZ, [RZ] ;  /* 0x00000000fffff984 */ /* 0x000fe20000000800 */
[----:B------:R-:W-:Y:S01]  /*63e0*/  @!PT LDS RZ, [RZ] ;  /* 0x00000000fffff984 */ /* 0x000fe20000000800 */
[----:B------:R-:W-:Y:S01]  /*63f0*/  @!PT LDS RZ, [RZ] ;  /* 0x00000000fffff984 */ /* 0x000fe20000000800 */
[----:B------:R2:W-:Y:S07]  /*6400*/  MEMBAR.ALL.CTA ;  /* 0x0000000000007992 */ /* 0x0005ee0000008000 */
[----:B--2---:R-:W2:Y:S02]  /*6410*/  FENCE.VIEW.ASYNC.S ;  /* 0x00000000000073c6 */ /* 0x004ea40000000000 */
[----:B--2---:R-:W-:Y:S06]  /*6420*/  BAR.SYNC.DEFER_BLOCKING 0x1, 0x80 ;  /* 0x0042000000007b1d */ /* 0x004fec0000010000 */
[----:B------:R-:W-:Y:S05]  /*6430*/  @P0 BRA `(.L_x_98) ;  /* 0x0000000000280947 */ /* 0x000fea0003800000 */
[----:B------:R-:W-:Y:S02]  /*6440*/  UIADD3 UR4, UPT, UPT, UR49, 0x4200, URZ ;  /* 0x0000420031047890 */ /* 0x000fe4000fffe0ff */
[----:B------:R-:W-:Y:S01]  /*6450*/  UIADD3 UR6, UP0, UPT, UR52, 0x680, URZ ;  /* 0x0000068034067890 */ /* 0x000fe2000ff1e0ff */
[----:B------:R-:W-:Y:S03]  /*6460*/  UMOV UR43, UR36 ;  /* 0x00000024002b7c82 */ /* 0x000fe60008000000 */
[----:B------:R-:W-:Y:S01]  /*6470*/  MOV R109, UR4 ;  /* 0x00000004006d7c02 */ /* 0x000fe20008000f00 */
[----:B------:R-:W-:Y:S03]  /*6480*/  UIADD3.X UR7, UPT, UPT, URZ, UR53, URZ, UP0, !UPT ;  /* 0x00000035ff077290 */ /* 0x000fe600087fe4ff */
[----:B------:R-:W-:Y:S11]  /*6490*/  R2UR UR40, R109 ;  /* 0x000000006d2872ca */ /* 0x000ff600000e0000 */
[----:B------:R-:W-:Y:S02]  /*64a0*/  @!UPT UIADD3 URZ, UPT, UPT, URZ, URZ, URZ ;  /* 0x000000fffffff290 */ /* 0x000fe4000fffe0ff */
[----:B------:R2:W-:Y:S01]  /*64b0*/  UTMASTG.3D [UR40], [UR6] ;  /* 0x00000028060073b5 */ /* 0x0005e20008010000 */
[----:B------:R0:W-:Y:S01]  /*64c0*/  UTMACMDFLUSH ;  /* 0x00000000000079b7 */ /* 0x0001e20000000000 */
[----:B--2---:R-:W-:Y:S04]  /*64d0*/  DEPBAR.LE SB0, 0x1 ;  /* 0x000080400000791a */ /* 0x004fe80000000000 */
.L_x_98:
[----:B------:R-:W-:Y:S05]  /*64e0*/  BSYNC.RECONVERGENT B0 ;  /* 0x0000000000007941 */ /* 0x000fea0003800200 */
.L_x_97:
[----:B------:R-:W-:Y:S06]  /*64f0*/  BAR.SYNC.DEFER_BLOCKING 0x1, 0x80 ;  /* 0x0042000000007b1d */ /* 0x000fec0000010000 */
[----:B------:R-:W2:Y:S01]  /*6500*/  @P6 SYNCS.PHASECHK.TRANS64.TRYWAIT P0, [R0+URZ+0x30], R2 ;  /* 0x00003002000065a7 */ /* 0x000ea200080011ff */
[----:B------:R-:W-:Y:S01]  /*6510*/  BSSY B1, `(.L_x_99) ;  /* 0x0000021000017945 */ /* 0x000fe20003800000 */
[----:B--2---:R-:W-:Y:S03]  /*6520*/  @P6 SEL R115, RZ, 0x1, !P0 ;  /* 0x00000001ff736807 */ /* 0x004fe60004000000 */
[----:B------:R-:W-:Y:S05]  /*6530*/  @!P6 BRA `(.L_x_100) ;  /* 0x000000000078e947 */ /* 0x000fea0003800000 */
[----:B------:R-:W-:Y:S01]  /*6540*/  ISETP.NE.AND P1, PT, R116, RZ, PT ;  /* 0x000000ff7400720c */ /* 0x000fe20003f25270 */
[----:B------:R-:W-:Y:S01]  /*6550*/  BSSY B0, `(.L_x_101) ;  /* 0x0000009000007945 */ /* 0x000fe20003800000 */
[----:B------:R-:W-:Y:S11]  /*6560*/  ISETP.NE.AND P0, PT, R115, RZ, PT ;  /* 0x000000ff7300720c */ /* 0x000ff60003f05270 */
[----:B------:R-:W-:Y:S05]  /*6570*/  @P1 IMAD R2, R105, 0x1000, R100 ;  /* 0x0000100069021824 */ /* 0x000fea00078e0264 */
[----:B------:R-:W-:Y:S05]  /*6580*/  @P1 IADD3 R4, PT, PT, R2, UR49, RZ ;  /* 0x0000003102041c10 */ /* 0x000fea000fffe0ff */
[----:B------:R-:W-:Y:S01]  /*6590*/  @P1 IMAD.IADD R4, R4, 0x1, R117 ;  /* 0x0000000104041824 */ /* 0x000fe200078e0275 */
[----:B------:R-:W-:Y:S06]  /*65a0*/  @P0 BRA `(.L_x_102) ;  /* 0x00000000000c0947 */ /* 0x000fec0003800000 */
[----:B------:R-:W-:Y:S04]  /*65b0*/  SHF.L.U32 R3, R104, 0x1f, RZ ;  /* 0x0000001f68037819 */ /* 0x000fe800000006ff */
[----:B------:R-:W2:Y:S02]  /*65c0*/  SYNCS.PHASECHK.TRANS64.TRYWAIT P0, [R0+URZ+0x30], R3 ;  /* 0x00003003000075a7 */ /* 0x000ea400080011ff */
[----:B--2---:R-:W-:Y:S05]  /*65d0*/  @!P0 BRA `(.L_x_103) ;  /* 0x0000003000b48947 */ /* 0x004fea0003800000 */
.L_x_102:
[----:B------:R-:W-:Y:S05]  /*65e0*/  BSYNC B0 ;  /* 0x0000000000007941 */ /* 0x000fea0003800000 */
.L_x_101:
[----:B------:R-:W-:Y:S01]  /*65f0*/  ISETP.NE.AND P0, PT, R116, RZ, PT ;  /* 0x000000ff7400720c */ /* 0x000fe20003f05270 */
[----:B------:R-:W-:Y:S11]  /*6600*/  VIADD R105, R105, 0x1 ;  /* 0x0000000169697836 */ /* 0x000ff60000000000 */
[----:B------:R-:W-:Y:S01]  /*6610*/  @!UPT UIADD3 URZ, UPT, UPT, URZ, URZ, URZ ;  /* 0x000000fffffff290 */ /* 0x000fe2000fffe0ff */
[----:B------:R3:W4:Y:S04]  /*6620*/  @P0 LDS.128 R80, [R2+UR49+0x200] ;  /* 0x0002003102500984 */ /* 0x0007280008000c00 */
[----:B------:R1:W1:Y:S01]  /*6630*/  @P0 LDS.128 R84, [R4+0x210] ;  /* 0x0002100004540984 */ /* 0x0002620000000c00 */
        /* <DEDUP_REMOVED lines=8> */
[----:B---3--:R-:W-:Y:S02]  /*66c0*/  VIADD R2, R0, 0x50 ;  /* 0x0000005000027836 */ /* 0x008fe40000000000 */
[----:B--2---:R-:W-:Y:S05]  /*66d0*/  IMAD.U32 R0, RZ, RZ, UR37 ;  /* 0x00000025ff007e24 */ /* 0x004fea000f8e00ff */
[----:B------:R-:W-:Y:S04]  /*66e0*/  PRMT R0, R0, 0x654, R2 ;  /* 0x0000065400007816 */ /* 0x000fe80000000002 */
[----:B-----5:R2:W-:Y:S02]  /*66f0*/  SYNCS.ARRIVE.TRANS64.RED.A1T0 RZ, [R0+URZ], RZ ;  /* 0x000000ff00ff79a7 */ /* 0x0205e400081004ff */
[----:B--2---:R-:W-:Y:S04]  /*6700*/  SEL R0, RZ, 0x1, P0 ;  /* 0x00000001ff007807 */ /* 0x004fe80000000000 */
[----:B-1--4-:R-:W-:Y:S02]  /*6710*/  LOP3.LUT R104, R104, R0, RZ, 0x3c, !PT ;  /* 0x0000000068687212 */ /* 0x012fe400078e3cff */
.L_x_100:
[----:B------:R-:W-:Y:S05]  /*6720*/  BSYNC B1 ;  /* 0x0000000000017941 */ /* 0x000fea0003800000 */
.L_x_99:
[----:B------:R-:W-:Y:S05]  /*6730*/  VIADD R0, R48, 0x40 ;  /* 0x0000004030007836 */ /* 0x000fea0000000000 */
[----:B------:R-:W-:Y:S04]  /*6740*/  SHF.R.U32.HI R0, RZ, 0x15, R0 ;  /* 0x00000015ff007819 */ /* 0x000fe80000011600 */
[----:B------:R-:W-:Y:S11]  /*6750*/  LOP3.LUT P0, RZ, R0, 0x3, R101, 0x48, !PT ;  /* 0x0000000300ff7812 */ /* 0x000ff60007804865 */
[----:B------:R-:W-:Y:S02]  /*6760*/  @!UPT UIADD3 URZ, UPT, UPT, URZ, URZ, URZ ;  /* 0x000000fffffff290 */ /* 0x000fe4000fffe0ff */
[----:B------:R-:W-:Y:S05]  /*6770*/  @!P0 BRA `(.L_x_104) ;  /* 0x0000000000408947 */ /* 0x000fea0003800000 */
[----:B------:R-:W2:Y:S01]  /*6780*/  LDCU.64 UR8, c[0x4][0x78] ;  /* 0x01000f00ff0877ac */ /* 0x000ea20008000a00 */
[----:B------:R-:W-:Y:S01]  /*6790*/  MOV R3, 0x0 ;  /* 0x0000000000037802 */ /* 0x000fe20000000f00 */
[----:B------:R-:W-:Y:S02]  /*67a0*/  HFMA2 R12, -RZ, RZ, 0, 5.9604644775390625e-08 ;  /* 0x00000001ff0c7431 */ /* 0x000fe400000001ff */
[----:B------:R-:W-:Y:S02]  /*67b0*/  IMAD.MOV.U32 R8, RZ, RZ, 0x192 ;  /* 0x00000192ff087424 */ /* 0x000fe400078e00ff */
[----:B------:R-:W-:Y:S01]  /*67c0*/  IMAD.MOV.U32 R13, RZ, RZ, RZ ;  /* 0x000000ffff0d7224 */ /* 0x000fe200078e00ff */
[----:B------:R-:W3:Y:S01]  /*67d0*/  LDCU.64 UR6, c[0x4][0x80] ;  /* 0x01001000ff0677ac */ /* 0x000ee20008000a00 */
[----:B------:R-:W4:Y:S01]  /*67e0*/  LDC.64 R2, c[0x4][R3] ;  /* 0x0100000003027b82 */ /* 0x000f220000000a00 */
[----:B------:R-:W5:Y:S01]  /*67f0*/  LDCU.64 UR4, c[0x4][0x18] ;  /* 0x01000300ff0477ac */ /* 0x000f620008000a00 */
[----:B--2---:R-:W-:Y:S01]  /*6800*/  MOV R5, UR9 ;  /* 0x0000000900057c02 */ /* 0x004fe20008000f00 */
[----:B------:R-:W-:Y:S01]  /*6810*/  IMAD.U32 R4, RZ, RZ, UR8 ;  /* 0x00000008ff047e24 */ /* 0x000fe2000f8e00ff */
[----:B---3--:R-:W-:Y:S01]  /*6820*/  MOV R7, UR7 ;  /* 0x0000000700077c02 */ /* 0x008fe20008000f00 */
[----:B------:R-:W-:Y:S01]  /*6830*/  IMAD.U32 R6, RZ, RZ, UR6 ;  /* 0x00000006ff067e24 */ /* 0x000fe2000f8e00ff */
[----:B-----5:R-:W-:Y:S01]  /*6840*/  MOV R11, UR5 ;  /* 0x00000005000b7c02 */ /* 0x020fe20008000f00 */
[----:B------:R-:W-:Y:S02]  /*6850*/  IMAD.U32 R10, RZ, RZ, UR4 ;  /* 0x00000004ff0a7e24 */ /* 0x000fe4000f8e00ff */
[----:B------:R-:W-:Y:S07]  /*6860*/  LEPC R20, `(.L_x_104) ;  /* 0x000000001014794e */ /* 0x000fee0000000000 */
[----:B-1--4-:R-:W-:Y:S05]  /*6870*/  CALL.ABS.NOINC R2 ;  /* 0x0000000002007343 */ /* 0x012fea0003c00000 */
.L_x_104:
[-C--:B------:R-:W-:Y:S01]  /*6880*/  F2FP.F16.E5M2.UNPACK_B R0, R81.reuse ;  /* 0x00000051ff00723e */ /* 0x080fe200020004ff */
[----:B------:R-:W-:Y:S05]  /*6890*/  WARPSYNC.ALL ;  /* 0x0000000000007948 */ /* 0x000fea0003800000 */
[----:B------:R-:W-:Y:S01]  /*68a0*/  R2UR UR4, R48 ;  /* 0x00000000300472ca */ /* 0x000fe200000e0000 */
[--C-:B------:R-:W-:Y:S01]  /*68b0*/  HADD2.F32 R54, -RZ, R0.reuse.H0_H0 ;  /* 0x20000000ff367230 */ /* 0x100fe20000004100 */
[-C--:B------:R-:W-:Y:S01]  /*68c0*/  F2FP.F16.E5M2.UNPACK_B R2, R80.reuse.H1 ;  /* 0x00000050ff02723e */ /* 0x080fe200030004ff */
[----:B------:R-:W-:Y:S01]  /*68d0*/  HADD2.F32 R55, -RZ, R0.H1_H1 ;  /* 0x30000000ff377230 */ /* 0x000fe20000004100 */
[----:B------:R-:W-:Y:S01]  /*68e0*/  F2FP.F16.E5M2.UNPACK_B R0, R81.H1 ;  /* 0x00000051ff00723e */ /* 0x000fe200030004ff */
[----:B------:R-:W-:Y:S01]  /*68f0*/  BSSY.RECONVERGENT B0, `(.L_x_105) ;  /* 0x0000095000007945 */ /* 0x000fe20003800200 */
[----:B------:R-:W-:Y:S01]  /*6900*/  F2FP.F16.E5M2.UNPACK_B R3, R80 ;  /* 0x00000050ff03723e */ /* 0x000fe200020004ff */
[----:B------:R-:W-:Y:S01]  /*6910*/  HADD2.F32 R52, -RZ, R2.H0_H0 ;  /* 0x20000002ff347230 */ /* 0x000fe20000004100 */
[----:B------:R-:W-:Y:S01]  /*6920*/  ISETP.NE.AND P0, PT, R110, RZ, PT ;  /* 0x000000ff6e00720c */ /* 0x000fe20003f05270 */
[--C-:B------:R-:W-:Y:S01]  /*6930*/  HADD2.F32 R56, -RZ, R0.reuse.H0_H0 ;  /* 0x20000000ff387230 */ /* 0x100fe20000004100 */
[----:B------:R-:W-:Y:S01]  /*6940*/  ISETP.NE.AND P6, PT, R118, RZ, PT ;  /* 0x000000ff7600720c */ /* 0x000fe20003fc5270 */
[----:B------:R-:W-:Y:S01]  /*6950*/  HADD2.F32 R57, -RZ, R0.H1_H1 ;  /* 0x30000000ff397230 */ /* 0x000fe20000004100 */
[-C--:B------:R-:W-:Y:S01]  /*6960*/  F2FP.F16.E5M2.UNPACK_B R0, R83.reuse ;  /* 0x00000053ff00723e */ /* 0x080fe200020004ff */
[----:B-1----:R-:W-:Y:S01]  /*6970*/  LDTM.16dp32bit_t0_t15.x32 R4, tmem[UR4+0x40] ;  /* 0x00004004000479ee */ /* 0x002fe20008a80000 */
[----:B------:R-:W1:Y:S01]  /*6980*/  LDTM.16dp32bit_t16_t31.x32 R4, tmem[UR4+0x60] ;  /* 0x00006004000479ee */ /* 0x000e620008aa0000 */
[----:B------:R-:W-:Y:S01]  /*6990*/  HADD2.F32 R53, -RZ, R2.H1_H1 ;  /* 0x30000002ff357230 */ /* 0x000fe20000004100 */
[----:B------:R-:W-:Y:S01]  /*69a0*/  F2FP.F16.E5M2.UNPACK_B R2, R82.H1 ;  /* 0x00000052ff02723e */ /* 0x000fe200030004ff */
[--C-:B------:R-:W-:Y:S02]  /*69b0*/  HADD2.F32 R50, -RZ, R3.reuse.H0_H0 ;  /* 0x20000003ff327230 */ /* 0x100fe40000004100 */
[--C-:B------:R-:W-:Y:S02]  /*69c0*/  HADD2.F32 R62, -RZ, R0.reuse.H0_H0 ;  /* 0x20000000ff3e7230 */ /* 0x100fe40000004100 */
[----:B------:R-:W-:Y:S01]  /*69d0*/  HADD2.F32 R63, -RZ, R0.H1_H1 ;  /* 0x30000000ff3f7230 */ /* 0x000fe20000004100 */
[----:B------:R-:W-:Y:S01]  /*69e0*/  F2FP.F16.E5M2.UNPACK_B R0, R84.H1 ;  /* 0x00000054ff00723e */ /* 0x000fe200030004ff */
[--C-:B------:R-:W-:Y:S02]  /*69f0*/  HADD2.F32 R60, -RZ, R2.reuse.H0_H0 ;  /* 0x20000002ff3c7230 */ /* 0x100fe40000004100 */
[----:B------:R-:W-:Y:S01]  /*6a00*/  HADD2.F32 R61, -RZ, R2.H1_H1 ;  /* 0x30000002ff3d7230 */ /* 0x000fe20000004100 */
[----:B------:R-:W-:Y:S01]  /*6a10*/  F2FP.F16.E5M2.UNPACK_B R2, R83.H1 ;  /* 0x00000053ff02723e */ /* 0x000fe200030004ff */
[----:B------:R-:W-:Y:S01]  /*6a20*/  HADD2.F32 R51, -RZ, R3.H1_H1 ;  /* 0x30000003ff337230 */ /* 0x000fe20000004100 */
[----:B------:R-:W-:Y:S01]  /*6a30*/  F2FP.F16.E5M2.UNPACK_B R3, R82 ;  /* 0x00000052ff03723e */ /* 0x000fe200020004ff */
[--C-:B------:R-:W-:Y:S02]  /*6a40*/  HADD2.F32 R68, -RZ, R0.reuse.H0_H0 ;  /* 0x20000000ff447230 */ /* 0x100fe40000004100 */
[----:B------:R-:W-:Y:S01]  /*6a50*/  HADD2.F32 R69, -RZ, R0.H1_H1 ;  /* 0x30000000ff457230 */ /* 0x000fe20000004100 */
[-C--:B------:R-:W-:Y:S01]  /*6a60*/  F2FP.F16.E5M2.UNPACK_B R0, R85.reuse.H1 ;  /* 0x00000055ff00723e */ /* 0x080fe200030004ff */
[--C-:B------:R-:W-:Y:S02]  /*6a70*/  HADD2.F32 R64, -RZ, R2.reuse.H0_H0 ;  /* 0x20000002ff407230 */ /* 0x100fe40000004100 */
[----:B------:R-:W-:Y:S01]  /*6a80*/  HADD2.F32 R65, -RZ, R2.H1_H1 ;  /* 0x30000002ff417230 */ /* 0x000fe20000004100 */
[----:B------:R-:W-:Y:S01]  /*6a90*/  F2FP.F16.E5M2.UNPACK_B R2, R85 ;  /* 0x00000055ff02723e */ /* 0x000fe200020004ff */
[--C-:B------:R-:W-:Y:S02]  /*6aa0*/  HADD2.F32 R58, -RZ, R3.reuse.H0_H0 ;  /* 0x20000003ff3a7230 */ /* 0x100fe40000004100 */
[C---:B-1----:R-:W-:Y:S01]  /*6ab0*/  FMUL R7, R47.reuse, R7 ;  /* 0x000000072f077220 */ /* 0x042fe20000400000 */
[----:B------:R-:W-:Y:S01]  /*6ac0*/  HADD2.F32 R59, -RZ, R3.H1_H1 ;  /* 0x30000003ff3b7230 */ /* 0x000fe20000004100 */
[----:B------:R-:W-:Y:S01]  /*6ad0*/  F2FP.F16.E5M2.UNPACK_B R3, R84 ;  /* 0x00000054ff03723e */ /* 0x000fe200020004ff */
[--C-:B------:R-:W-:Y:S02]  /*6ae0*/  HADD2.F32 R72, -RZ, R0.reuse.H0_H0 ;  /* 0x20000000ff487230 */ /* 0x100fe40000004100 */
[C---:B------:R-:W-:Y:S01]  /*6af0*/  FMUL R11, R47.reuse, R11 ;  /* 0x0000000b2f0b7220 */ /* 0x040fe20000400000 */
[----:B------:R-:W-:Y:S01]  /*6b00*/  HADD2.F32 R73, -RZ, R0.H1_H1 ;  /* 0x30000000ff497230 */ /* 0x000fe20000004100 */
[----:B------:R-:W-:Y:S01]  /*6b10*/  F2FP.F16.E5M2.UNPACK_B R0, R87 ;  /* 0x00000057ff00723e */ /* 0x000fe200020004ff */
[--C-:B------:R-:W-:Y:S02]  /*6b20*/  HADD2.F32 R70, -RZ, R2.reuse.H0_H0 ;  /* 0x20000002ff467230 */ /* 0x100fe40000004100 */
[C---:B------:R-:W-:Y:S01]  /*6b30*/  FMUL R15, R47.reuse, R15 ;  /* 0x0000000f2f0f7220 */ /* 0x040fe20000400000 */
[----:B------:R-:W-:Y:S01]  /*6b40*/  HADD2.F32 R71, -RZ, R2.H1_H1 ;  /* 0x30000002ff477230 */ /* 0x000fe20000004100 */
[-C--:B------:R-:W-:Y:S01]  /*6b50*/  F2FP.F16.E5M2.UNPACK_B R2, R86.reuse.H1 ;  /* 0x00000056ff02723e */ /* 0x080fe200030004ff */
[--C-:B------:R-:W-:Y:S02]  /*6b60*/  HADD2.F32 R66, -RZ, R3.reuse.H0_H0 ;  /* 0x20000003ff427230 */ /* 0x100fe40000004100 */
[----:B------:R-:W-:Y:S01]  /*6b70*/  HADD2.F32 R67, -RZ, R3.H1_H1 ;  /* 0x30000003ff437230 */ /* 0x000fe20000004100 */
[----:B------:R-:W-:Y:S01]  /*6b80*/  F2FP.F16.E5M2.UNPACK_B R3, R86 ;  /* 0x00000056ff03723e */ /* 0x000fe200020004ff */
[--C-:B------:R-:W-:Y:S02]  /*6b90*/  HADD2.F32 R78, -RZ, R0.reuse.H0_H0 ;  /* 0x20000000ff4e7230 */ /* 0x100fe40000004100 */
[----:B------:R-:W-:Y:S02]  /*6ba0*/  HADD2.F32 R79, -RZ, R0.H1_H1 ;  /* 0x30000000ff4f7230 */ /* 0x000fe40000004100 */
[C---:B------:R-:W-:Y:S01]  /*6bb0*/  FMUL R0, R47.reuse, R4 ;  /* 0x000000042f007220 */ /* 0x040fe20000400000 */
[--C-:B------:R-:W-:Y:S02]  /*6bc0*/  HADD2.F32 R76, -RZ, R2.reuse.H0_H0 ;  /* 0x20000002ff4c7230 */ /* 0x100fe40000004100 */
[----:B------:R-:W-:Y:S01]  /*6bd0*/  FMUL R4, R47, R8 ;  /* 0x000000082f047220 */ /* 0x000fe20000400000 */
[----:B------:R-:W-:Y:S02]  /*6be0*/  HADD2.F32 R77, -RZ, R2.H1_H1 ;  /* 0x30000002ff4d7230 */ /* 0x000fe40000004100 */
[----:B------:R-:W-:Y:S01]  /*6bf0*/  FFMA R0, R49, R50, R0 ;  /* 0x0000003231007223 */ /* 0x000fe20000000000 */
[--C-:B------:R-:W-:Y:S02]  /*6c00*/  HADD2.F32 R74, -RZ, R3.reuse.H0_H0 ;  /* 0x20000003ff4a7230 */ /* 0x100fe40000004100 */
[C---:B------:R-:W-:Y:S01]  /*6c10*/  FMUL R2, R47.reuse, R5 ;  /* 0x000000052f027220 */ /* 0x040fe20000400000 */
[----:B------:R-:W-:Y:S02]  /*6c20*/  HADD2.F32 R75, -RZ, R3.H1_H1 ;  /* 0x30000003ff4b7230 */ /* 0x000fe40000004100 */
[C---:B------:R-:W-:Y:S01]  /*6c30*/  FMUL R5, R47.reuse, R9 ;  /* 0x000000092f057220 */ /* 0x040fe20000400000 */
[----:B------:R-:W-:Y:S01]  /*6c40*/  FMUL R8, R47, R12 ;  /* 0x0000000c2f087220 */ /* 0x000fe20000400000 */
[----:B------:R-:W-:Y:S01]  /*6c50*/  FFMA R2, R49, R51, R2 ;  /* 0x0000003331027223 */ /* 0x000fe20000000002 */
[C---:B------:R-:W-:Y:S01]  /*6c60*/  FMUL R9, R47.reuse, R13 ;  /* 0x0000000d2f097220 */ /* 0x040fe20000400000 */
[C---:B------:R-:W-:Y:S01]  /*6c70*/  FMUL R12, R47.reuse, R21 ;  /* 0x000000152f0c7220 */ /* 0x040fe20000400000 */
[C---:B------:R-:W-:Y:S01]  /*6c80*/  FMUL R21, R47.reuse, R30 ;  /* 0x0000001e2f157220 */ /* 0x040fe20000400000 */
[C---:B------:R-:W-:Y:S01]  /*6c90*/  FMUL R13, R47.reuse, R22 ;  /* 0x000000162f0d7220 */ /* 0x040fe20000400000 */
[C---:B------:R-:W-:Y:S01]  /*6ca0*/  FMUL R22, R47.reuse, R31 ;  /* 0x0000001f2f167220 */ /* 0x040fe20000400000 */
        /* <DEDUP_REMOVED lines=8> */
[C---:B------:R-:W-:Y:S01]  /*6d30*/  FFMA R6, R49.reuse, R56, R6 ;  /* 0x0000003831067223 */ /* 0x040fe20000000006 */
[C---:B------:R-:W-:Y:S01]  /*6d40*/  FFMA R11, R49.reuse, R57, R11 ;  /* 0x00000039310b7223 */ /* 0x040fe2000000000b */
[C---:B------:R-:W-:Y:S01]  /*6d50*/  FFMA R8, R49.reuse, R58, R8 ;  /* 0x0000003a31087223 */ /* 0x040fe20000000008 */
[----:B------:R-:W-:Y:S01]  /*6d60*/  FFMA R9, R49, R59, R9 ;  /* 0x0000003b31097223 */ /* 0x000fe20000000009 */
[----:B------:R-:W-:Y:S01]  /*6d70*/  F2FP.SATFINITE.E5M2.F32.PACK_AB_MERGE_C R52, R7, R3, RZ ;  /* 0x000000030734723e */ /* 0x000fe200048060ff */
[----:B------:R-:W-:Y:S01]  /*6d80*/  FFMA R10, R49, R60, R10 ;  /* 0x0000003c310a7223 */ /* 0x000fe2000000000a */
[----:B------:R-:W-:Y:S01]  /*6d90*/  F2FP.SATFINITE.E5M2.F32.PACK_AB_MERGE_C R53, R11, R6, RZ ;  /* 0x000000060b35723e */ /* 0x000fe200048060ff */
[----:B------:R-:W-:Y:S01]  /*6da0*/  FFMA R15, R49, R61, R15 ;  /* 0x0000003d310f7223 */ /* 0x000fe2000000000f */
[C---:B------:R-:W-:Y:S01]  /*6db0*/  FMUL R3, R47.reuse, R16 ;  /* 0x000000102f037220 */ /* 0x040fe20000400000 */
[C---:B------:R-:W-:Y:S01]  /*6dc0*/  FMUL R6, R47.reuse, R17 ;  /* 0x000000112f067220 */ /* 0x040fe20000400000 */
[----:B------:R-:W-:Y:S01]  /*6dd0*/  F2FP.F16.E5M2.UNPACK_B R51, R87.H1 ;  /* 0x00000057ff33723e */ /* 0x000fe200030004ff */
[----:B------:R-:W-:Y:S01]  /*6de0*/  FMUL R11, R47, R20 ;  /* 0x000000142f0b7220 */ /* 0x000fe20000400000 */
[----:B------:R-:W-:Y:S01]  /*6df0*/  F2FP.SATFINITE.E5M2.F32.PACK_AB_MERGE_C R54, R15, R10, RZ ;  /* 0x0000000a0f36723e */ /* 0x000fe200048060ff */
[C---:B------:R-:W-:Y:S01]  /*6e00*/  FFMA R3, R49.reuse, R62, R3 ;  /* 0x0000003e31037223 */ /* 0x040fe20000000003 */
[----:B------:R-:W-:Y:S01]  /*6e10*/  FFMA R6, R49, R63, R6 ;  /* 0x0000003f31067223 */ /* 0x000fe20000000006 */
[----:B------:R-:W-:Y:S01]  /*6e20*/  FMUL R20, R47, R29 ;  /* 0x0000001d2f147220 */ /* 0x000fe20000400000 */
[----:B------:R-:W-:Y:S01]  /*6e30*/  F2FP.SATFINITE.E5M2.F32.PACK_AB_MERGE_C R29, R5, R4, R53 ;  /* 0x00000004051d723e */ /* 0x000fe20004806035 */
[----:B------:R-:W-:Y:S01]  /*6e40*/  FMUL R10, R47, R19 ;  /* 0x000000132f0a7220 */ /* 0x000fe20000400000 */
[----:B------:R-:W-:Y:S01]  /*6e50*/  F2FP.SATFINITE.E5M2.F32.PACK_AB_MERGE_C R30, R9, R8, R54 ;  /* 0x00000008091e723e */ /* 0x000fe20004806036 */
        /* <DEDUP_REMOVED lines=10> */
[----:B------:R-:W-:Y:S01]  /*6f00*/  FFMA R14, R49, R69, R14 ;  /* 0x00000045310e7223 */ /* 0x000fe2000000000e */
[----:B------:R-:W-:Y:S01]  /*6f10*/  FMUL R18, R47, R27 ;  /* 0x0000001b2f127220 */ /* 0x000fe20000400000 */
[C---:B------:R-:W-:Y:S01]  /*6f20*/  FFMA R15, R49.reuse, R70, R15 ;  /* 0x00000046310f7223 */ /* 0x040fe2000000000f */
[C---:B------:R-:W-:Y:S01]  /*6f30*/  FFMA R16, R49.reuse, R71, R16 ;  /* 0x0000004731107223 */ /* 0x040fe20000000010 */
[C---:B------:R-:W-:Y:S01]  /*6f40*/  FFMA R17, R49.reuse, R72, R17 ;  /* 0x0000004831117223 */ /* 0x040fe20000000011 */
[C---:B------:R-:W-:Y:S01]  /*6f50*/  FFMA R18, R49.reuse, R73, R18 ;  /* 0x0000004931127223 */ /* 0x040fe20000000012 */
[----:B------:R-:W-:Y:S01]  /*6f60*/  FFMA R19, R49, R74, R19 ;  /* 0x0000004a31137223 */ /* 0x000fe20000000013 */
[----:B------:R-:W-:Y:S01]  /*6f70*/  FMUL R23, R47, R32 ;  /* 0x000000202f177220 */ /* 0x000fe20000400000 */
[----:B------:R-:W-:Y:S01]  /*6f80*/  FFMA R20, R49, R75, R20 ;  /* 0x0000004b31147223 */ /* 0x000fe20000000014 */
[----:B------:R-:W-:Y:S01]  /*6f90*/  FMUL R24, R47, R33 ;  /* 0x000000212f187220 */ /* 0x000fe20000400000 */
[--C-:B------:R-:W-:Y:S02]  /*6fa0*/  HADD2.F32 R50, -RZ, R51.reuse.H0_H0 ;  /* 0x20000033ff327230 */ /* 0x100fe40000004100 */
[----:B------:R-:W-:Y:S01]  /*6fb0*/  FFMA R21, R49, R76, R21 ;  /* 0x0000004c31157223 */ /* 0x000fe20000000015 */
[----:B------:R-:W-:Y:S02]  /*6fc0*/  HADD2.F32 R51, -RZ, R51.H1_H1 ;  /* 0x30000033ff337230 */ /* 0x000fe40000004100 */
[----:B------:R-:W-:Y:S01]  /*6fd0*/  FMUL R25, R47, R34 ;  /* 0x000000222f197220 */ /* 0x000fe20000400000 */
[----:B------:R-:W-:Y:S01]  /*6fe0*/  FFMA R22, R49, R77, R22 ;  /* 0x0000004d31167223 */ /* 0x000fe20000000016 */
[----:B------:R-:W-:Y:S01]  /*6ff0*/  FMUL R26, R47, R35 ;  /* 0x000000232f1a7220 */ /* 0x000fe20000400000 */
[----:B------:R-:W-:Y:S01]  /*7000*/  F2FP.SATFINITE.E5M2.F32.PACK_AB_MERGE_C R7, R10, R7, RZ ;  /* 0x000000070a07723e */ /* 0x000fe200048060ff */
[C---:B------:R-:W-:Y:S01]  /*7010*/  FFMA R23, R49.reuse, R78, R23 ;  /* 0x0000004e31177223 */ /* 0x040fe20000000017 */
[C---:B------:R-:W-:Y:S01]  /*7020*/  FFMA R24, R49.reuse, R79, R24 ;  /* 0x0000004f31187223 */ /* 0x040fe20000000018 */
[C---:B------:R-:W-:Y:S01]  /*7030*/  FFMA R25, R49.reuse, R50, R25 ;  /* 0x0000003231197223 */ /* 0x040fe20000000019 */
[----:B------:R-:W-:Y:S01]  /*7040*/  FFMA R26, R49, R51, R26 ;  /* 0x00000033311a7223 */ /* 0x000fe2000000001a */
[----:B------:R-:W-:Y:S02]  /*7050*/  F2FP.SATFINITE.E5M2.F32.PACK_AB_MERGE_C R28, R2, R0, R52 ;  /* 0x00000000021c723e */ /* 0x000fe40004806034 */
[----:B------:R-:W-:Y:S02]  /*7060*/  F2FP.SATFINITE.E5M2.F32.PACK_AB_MERGE_C R31, R6, R3, R7 ;  /* 0x00000003061f723e */ /* 0x000fe40004806007 */
[----:B------:R-:W-:Y:S02]  /*7070*/  F2FP.SATFINITE.E5M2.F32.PACK_AB_MERGE_C R13, R14, R13, RZ ;  /* 0x0000000d0e0d723e */ /* 0x000fe400048060ff */
[----:B------:R-:W-:Y:S01]  /*7080*/  F2FP.SATFINITE.E5M2.F32.PACK_AB_MERGE_C R17, R18, R17, RZ ;  /* 0x000000111211723e */ /* 0x000fe200048060ff */
[----:B------:R1:W-:Y:S01]  /*7090*/  STS.128 [R100+UR49+0x5200], R28 ;  /* 0x0052001c64007988 */ /* 0x0003e20008000c31 */
[----:B------:R-:W-:Y:S02]  /*70a0*/  F2FP.SATFINITE.E5M2.F32.PACK_AB_MERGE_C R14, R22, R21, RZ ;  /* 0x00000015160e723e */ /* 0x000fe400048060ff */
[----:B------:R-:W-:Y:S02]  /*70b0*/  F2FP.SATFINITE.E5M2.F32.PACK_AB_MERGE_C R25, R26, R25, RZ ;  /* 0x000000191a19723e */ /* 0x000fe400048060ff */
[----:B------:R-:W-:Y:S02]  /*70c0*/  F2FP.SATFINITE.E5M2.F32.PACK_AB_MERGE_C R12, R12, R11, R13 ;  /* 0x0000000b0c0c723e */ /* 0x000fe4000480600d */
[----:B------:R-:W-:Y:S02]  /*70d0*/  F2FP.SATFINITE.E5M2.F32.PACK_AB_MERGE_C R13, R16, R15, R17 ;  /* 0x0000000f100d723e */ /* 0x000fe40004806011 */
        /* <DEDUP_REMOVED lines=13> */
[----:B------:R-:W-:Y:S02]  /*71b0*/  UIADD3 UR8, UP0, UPT, UR52, 0x680, URZ ;  /* 0x0000068034087890 */ /* 0x000fe4000ff1e0ff */
[----:B------:R-:W-:Y:S02]  /*71c0*/  UIADD3 UR5, UPT, UPT, UR41, 0x40, URZ ;  /* 0x0000004029057890 */ /* 0x000fe4000fffe0ff */
[----:B------:R-:W-:Y:S02]  /*71d0*/  UIADD3 UR4, UPT, UPT, UR49, 0x5200, URZ ;  /* 0x0000520031047890 */ /* 0x000fe4000fffe0ff */
[----:B------:R-:W-:Y:S01]  /*71e0*/  UIADD3.X UR9, UPT, UPT, URZ, UR53, URZ, UP0, !UPT ;  /* 0x00000035ff097290 */ /* 0x000fe200087fe4ff */
[----:B------:R-:W-:Y:S01]  /*71f0*/  UMOV UR6, UR42 ;  /* 0x0000002a00067c82 */ /* 0x000fe20008000000 */
[----:B------:R-:W-:Y:S07]  /*7200*/  UMOV UR7, UR36 ;  /* 0x0000002400077c82 */ /* 0x000fee0008000000 */
[----:B------:R2:W-:Y:S01]  /*7210*/  UTMASTG.3D [UR4], [UR8] ;  /* 0x00000004080073b5 */ /* 0x0005e20008010000 */
[----:B------:R0:W-:Y:S01]  /*7220*/  UTMACMDFLUSH ;  /* 0x00000000000079b7 */ /* 0x0001e20000000000 */
[----:B--2---:R-:W-:Y:S04]  /*7230*/  DEPBAR.LE SB0, 0x1 ;  /* 0x000080400000791a */ /* 0x004fe80000000000 */
.L_x_106:
[----:B------:R-:W-:Y:S05]  /*7240*/  BSYNC.RECONVERGENT B0 ;  /* 0x0000000000007941 */ /* 0x000fea0003800200 */
.L_x_105:
        /* <DEDUP_REMOVED lines=15> */
.L_x_110:
[----:B------:R-:W-:Y:S05]  /*7340*/  BSYNC B0 ;  /* 0x0000000000007941 */ /* 0x000fea0003800000 */
.L_x_109:
[----:B------:R-:W-:Y:S01]  /*7350*/  ISETP.NE.AND P0, PT, R116, RZ, PT ;  /* 0x000000ff7400720c */ /* 0x000fe20003f05270 */
[----:B------:R-:W-:Y:S11]  /*7360*/  VIADD R105, R105, 0x1 ;  /* 0x0000000169697836 */ /* 0x000ff60000000000 */
[----:B------:R-:W-:Y:S01]  /*7370*/  @!UPT UIADD3 URZ, UPT, UPT, URZ, URZ, URZ ;  /* 0x000000fffffff290 */ /* 0x000fe2000fffe0ff */
[----:B------:R3:W4:Y:S04]  /*7380*/  @P0 LDS.128 R84, [R2+0x210] ;  /* 0x0002100002540984 */ /* 0x0007280000000c00 */
[----:B------:R1:W1:Y:S01]  /*7390*/  @P0 LDS.128 R80, [R3+UR49+0x200] ;  /* 0x0002003103500984 */ /* 0x0002620008000c00 */
        /* <DEDUP_REMOVED lines=14> */
.L_x_108:
[----:B------:R-:W-:Y:S05]  /*7480*/  BSYNC B1 ;  /* 0x0000000000017941 */ /* 0x000fea0003800000 */
.L_x_107:
[----:B------:R-:W-:Y:S05]  /*7490*/  VIADD R0, R48, 0x80 ;  /* 0x0000008030007836 */ /* 0x000fea0000000000 */
[----:B------:R-:W-:Y:S04]  /*74a0*/  SHF.R.U32.HI R0, RZ, 0x15, R0 ;  /* 0x00000015ff007819 */ /* 0x000fe80000011600 */
[----:B------:R-:W-:Y:S11]  /*74b0*/  LOP3.LUT P0, RZ, R0, 0x3, R101, 0x48, !PT ;  /* 0x0000000300ff7812 */ /* 0x000ff60007804865 */
[----:B------:R-:W-:Y:S02]  /*74c0*/  @!UPT UIADD3 URZ, UPT, UPT, URZ, URZ, URZ ;  /* 0x000000fffffff290 */ /* 0x000fe4000fffe0ff */
[----:B------:R-:W-:Y:S05]  /*74d0*/  @!P0 BRA `(.L_x_112) ;  /* 0x0000000000408947 */ /* 0x000fea0003800000 */
[----:B------:R-:W2:Y:S01]  /*74e0*/  LDCU.64 UR8, c[0x4][0x78] ;  /* 0x01000f00ff0877ac */ /* 0x000ea20008000a00 */
[----:B------:R-:W-:Y:S01]  /*74f0*/  MOV R3, 0x0 ;  /* 0x0000000000037802 */ /* 0x000fe20000000f00 */
[----:B-1----:R-:W-:Y:S02]  /*7500*/  HFMA2 R12, -RZ, RZ, 0, 5.9604644775390625e-08 ;  /* 0x00000001ff0c7431 */ /* 0x002fe400000001ff */
[----:B------:R-:W-:Y:S02]  /*7510*/  IMAD.MOV.U32 R8, RZ, RZ, 0x192 ;  /* 0x00000192ff087424 */ /* 0x000fe400078e00ff */
[----:B------:R-:W-:Y:S01]  /*7520*/  IMAD.MOV.U32 R13, RZ, RZ, RZ ;  /* 0x000000ffff0d7224 */ /* 0x000fe200078e00ff */
[----:B------:R-:W1:Y:S01]  /*7530*/  LDCU.64 UR6, c[0x4][0x80] ;  /* 0x01001000ff0677ac */ /* 0x000e620008000a00 */
[----:B------:R-:W3:Y:S01]  /*7540*/  LDC.64 R2, c[0x4][R3] ;  /* 0x0100000003027b82 */ /* 0x000ee20000000a00 */
[----:B------:R-:W4:Y:S01]  /*7550*/  LDCU.64 UR4, c[0x4][0x18] ;  /* 0x01000300ff0477ac */ /* 0x000f220008000a00 */
[----:B--2---:R-:W-:Y:S01]  /*7560*/  MOV R5, UR9 ;  /* 0x0000000900057c02 */ /* 0x004fe20008000f00 */
[----:B------:R-:W-:Y:S01]  /*7570*/  IMAD.U32 R4, RZ, RZ, UR8 ;  /* 0x00000008ff047e24 */ /* 0x000fe2000f8e00ff */
[----:B-1----:R-:W-:Y:S01]  /*7580*/  MOV R7, UR7 ;  /* 0x0000000700077c02 */ /* 0x002fe20008000f00 */
[----:B------:R-:W-:Y:S01]  /*7590*/  IMAD.U32 R6, RZ, RZ, UR6 ;  /* 0x00000006ff067e24 */ /* 0x000fe2000f8e00ff */
[----:B----4-:R-:W-:Y:S01]  /*75a0*/  MOV R11, UR5 ;  /* 0x00000005000b7c02 */ /* 0x010fe20008000f00 */
[----:B------:R-:W-:Y:S02]  /*75b0*/  IMAD.U32 R10, RZ, RZ, UR4 ;  /* 0x00000004ff0a7e24 */ /* 0x000fe4000f8e00ff */
[----:B------:R-:W-:Y:S07]  /*75c0*/  LEPC R20, `(.L_x_112) ;  /* 0x000000001014794e */ /* 0x000fee0000000000 */
[----:B---3--:R-:W-:Y:S05]  /*75d0*/  CALL.ABS.NOINC R2 ;  /* 0x0000000002007343 */ /* 0x008fea0003c00000 */
.L_x_112:
        /* <DEDUP_REMOVED lines=148> */
[----:B------:R-:W-:Y:S02]  /*7f20*/  UIADD3 UR8, UP0, UPT, UR52, 0x680, URZ ;  /* 0x0000068034087890 */ /* 0x000fe4000ff1e0ff */
[----:B------:R-:W-:Y:S02]  /*7f30*/  UIADD3 UR5, UPT, UPT, UR41, 0x80, URZ ;  /* 0x0000008029057890 */ /* 0x000fe4000fffe0ff */
[----:B------:R-:W-:Y:S01]  /*7f40*/  MOV R109, UR10 ;  /* 0x0000000a006d7c02 */ /* 0x000fe20008000f00 */
[----:B------:R-:W-:Y:S01]  /*7f50*/  UIADD3.X UR9, UPT, UPT, URZ, UR53, URZ, UP0, !UPT ;  /* 0x00000035ff097290 */ /* 0x000fe200087fe4ff */
[----:B------:R-:W-:Y:S02]  /*7f60*/  UMOV UR6, UR42 ;  /* 0x0000002a00067c82 */ /* 0x000fe40008000000 */
[----:B------:R-:W-:Y:S01]  /*7f70*/  R2UR UR4, R109 ;  /* 0x000000006d0472ca */ /* 0x000fe200000e0000 */
[----:B------:R-:W-:Y:S11]  /*7f80*/  UMOV UR7, UR36 ;  /* 0x0000002400077c82 */ /* 0x000ff60008000000 */
[----:B------:R-:W-:Y:S01]  /*7f90*/  @!UPT UIADD3 URZ, UPT, UPT, URZ, URZ, URZ ;  /* 0x000000fffffff290 */ /* 0x000fe2000fffe0ff */
[----:B------:R2:W-:Y:S01]  /*7fa0*/  UTMASTG.3D [UR4], [UR8] ;  /* 0x00000004080073b5 */ /* 0x0005e20008010000 */
[----:B------:R0:W-:Y:S01]  /*7fb0*/  UTMACMDFLUSH ;  /* 0x00000000000079b7 */ /* 0x0001e20000000000 */
[----:B--2---:R-:W-:Y:S04]  /*7fc0*/  DEPBAR.LE SB0, 0x1 ;  /* 0x000080400000791a */ /* 0x004fe80000000000 */
.L_x_114:
[----:B------:R-:W-:Y:S05]  /*7fd0*/  BSYNC.RECONVERGENT B0 ;  /* 0x0000000000007941 */ /* 0x000fea0003800200 */
.L_x_113:
        /* <DEDUP_REMOVED lines=15> */
.L_x_118:
[----:B------:R-:W-:Y:S05]  /*80d0*/  BSYNC B0 ;  /* 0x0000000000007941 */ /* 0x000fea0003800000 */
.L_x_117:
        /* <DEDUP_REMOVED lines=19> */
.L_x_116:
[----:B------:R-:W-:Y:S05]  /*8210*/  BSYNC B1 ;  /* 0x0000000000017941 */ /* 0x000fea0003800000 */
.L_x_115:
        /* <DEDUP_REMOVED lines=21> */
.L_x_120:
[----:B------:R-:W-:Y:S01]  /*8370*/  ISETP.NE.AND P0, PT, R110, RZ, PT ;  /* 0x000000ff6e00720c */ /* 0x000fe20003f05270 */
[----:B------:R-:W-:Y:S05]  /*8380*/  WARPSYNC.ALL ;  /* 0x0000000000007948 */ /* 0x000fea0003800000 */
[----:B------:R-:W-:Y:S01]  /*8390*/  R2UR UR4, R48 ;  /* 0x00000000300472ca */ /* 0x000fe200000e0000 */
[----:B------:R-:W-:Y:S01]  /*83a0*/  BSSY.RECONVERGENT B0, `(.L_x_121) ;  /* 0x000009c000007945 */ /* 0x000fe20003800200 */
[-C--:B------:R-:W-:Y:S02]  /*83b0*/  F2FP.F16.E5M2.UNPACK_B R2, R80.reuse ;  /* 0x00000050ff02723e */ /* 0x080fe400020004ff */
[----:B------:R-:W-:Y:S02]  /*83c0*/  F2FP.F16.E5M2.UNPACK_B R80, R80.H1 ;  /* 0x00000050ff50723e */ /* 0x000fe400030004ff */
[-C--:B------:R-:W-:Y:S01]  /*83d0*/  F2FP.F16.E5M2.UNPACK_B R51, R81.reuse ;  /* 0x00000051ff33723e */ /* 0x080fe200020004ff */
[--C-:B------:R-:W-:Y:S01]  /*83e0*/  HADD2.F32 R0, -RZ, R2.reuse.H0_H0 ;  /* 0x20000002ff007230 */ /* 0x100fe20000004100 */
[----:B------:R-:W-:Y:S01]  /*83f0*/  F2FP.F16.E5M2.UNPACK_B R81, R81.H1 ;  /* 0x00000051ff51723e */ /* 0x000fe200030004ff */
[----:B------:R-:W-:Y:S01]  /*8400*/  HADD2.F32 R2, -RZ, R2.H1_H1 ;  /* 0x30000002ff027230 */ /* 0x000fe20000004100 */
[-C--:B------:R-:W-:Y:S01]  /*8410*/  F2FP.F16.E5M2.UNPACK_B R55, R82.reuse ;  /* 0x00000052ff37723e */ /* 0x080fe200020004ff */
[--C-:B------:R-:W-:Y:S01]  /*8420*/  HADD2.F32 R3, -RZ, R80.reuse.H0_H0 ;  /* 0x20000050ff037230 */ /* 0x100fe20000004100 */
[----:B------:R-:W-:Y:S01]  /*8430*/  F2FP.F16.E5M2.UNPACK_B R82, R82.H1 ;  /* 0x00000052ff52723e */ /* 0x000fe200030004ff */
[----:B-1----:R-:W-:Y:S01]  /*8440*/  LDTM.16dp32bit_t0_t15.x32 R4, tmem[UR4+0xc0] ;  /* 0x0000c004000479ee */ /* 0x002fe20008a80000 */
[----:B------:R-:W1:Y:S01]  /*8450*/  LDTM.16dp32bit_t16_t31.x32 R4, tmem[UR4+0xe0] ;  /* 0x0000e004000479ee */ /* 0x000e620008aa0000 */
[----:B------:R-:W-:Y:S01]  /*8460*/  NOP ;  /* 0x0000000000007918 */ /* 0x000fe20000000000 */
[--C-:B------:R-:W-:Y:S01]  /*8470*/  HADD2.F32 R50, -RZ, R51.reuse.H0_H0 ;  /* 0x20000033ff327230 */ /* 0x100fe20000004100 */
[----:B------:R-:W-:Y:S01]  /*8480*/  R2UR UR5, R113 ;  /* 0x00000000710572ca */ /* 0x000fe200000e0000 */
[----:B------:R-:W-:Y:S01]  /*8490*/  HADD2.F32 R51, -RZ, R51.H1_H1 ;  /* 0x30000033ff337230 */ /* 0x000fe20000004100 */
[----:B------:R-:W-:Y:S01]  /*84a0*/  F2FP.F16.E5M2.UNPACK_B R59, R83 ;  /* 0x00000053ff3b723e */ /* 0x000fe200020004ff */
[--C-:B------:R-:W-:Y:S01]  /*84b0*/  HADD2.F32 R54, -RZ, R55.reuse.H0_H0 ;  /* 0x20000037ff367230 */ /* 0x100fe20000004100 */
[----:B------:R-:W-:Y:S01]  /*84c0*/  F2FP.F16.E5M2.UNPACK_B R63, R84 ;  /* 0x00000054ff3f723e */ /* 0x000fe200020004ff */
[----:B------:R-:W-:Y:S01]  /*84d0*/  HADD2.F32 R55, -RZ, R55.H1_H1 ;  /* 0x30000037ff377230 */ /* 0x000fe20000004100 */
[----:B------:R-:W-:Y:S01]  /*84e0*/  F2FP.F16.E5M2.UNPACK_B R67, R85 ;  /* 0x00000055ff43723e */ /* 0x000fe200020004ff */
[--C-:B------:R-:W-:Y:S01]  /*84f0*/  HADD2.F32 R58, -RZ, R59.reuse.H0_H0 ;  /* 0x2000003bff3a7230 */ /* 0x100fe20000004100 */
[----:B------:R-:W-:Y:S01]  /*8500*/  F2FP.F16.E5M2.UNPACK_B R71, R86 ;  /* 0x00000056ff47723e */ /* 0x000fe200020004ff */
[----:B------:R-:W-:Y:S01]  /*8510*/  HADD2.F32 R59, -RZ, R59.H1_H1 ;  /* 0x3000003bff3b7230 */ /* 0x000fe20000004100 */
[----:B------:R-:W-:Y:S01]  /*8520*/  F2FP.F16.E5M2.UNPACK_B R74, R87 ;  /* 0x00000057ff4a723e */ /* 0x000fe200020004ff */
[--C-:B------:R-:W-:Y:S01]  /*8530*/  HADD2.F32 R62, -RZ, R63.reuse.H0_H0 ;  /* 0x2000003fff3e7230 */ /* 0x100fe20000004100 */
[----:B------:R-:W-:Y:S01]  /*8540*/  F2FP.F16.E5M2.UNPACK_B R83, R83.H1 ;  /* 0x00000053ff53723e */ /* 0x000fe200030004ff */
[----:B------:R-:W-:Y:S01]  /*8550*/  UIADD3 UR5, UPT, UPT, UR5, 0xc0, URZ ;  /* 0x000000c005057890 */ /* 0x000fe2000fffe0ff */
[----:B------:R-:W-:Y:S01]  /*8560*/  HADD2.F32 R63, -RZ, R63.H1_H1 ;  /* 0x3000003fff3f7230 */ /* 0x000fe20000004100 */
[----:B------:R-:W-:Y:S01]  /*8570*/  F2FP.F16.E5M2.UNPACK_B R84, R84.H1 ;  /* 0x00000054ff54723e */ /* 0x000fe200030004ff */
[--C-:B------:R-:W-:Y:S01]  /*8580*/  HADD2.F32 R66, -RZ, R67.reuse.H0_H0 ;  /* 0x20000043ff427230 */ /* 0x100fe20000004100 */
[----:B------:R-:W-:Y:S01]  /*8590*/  UPRMT UR5, UR37, 0x654, UR5 ;  /* 0x0000065425057896 */ /* 0x000fe20008000005 */
[----:B------:R-:W-:Y:S01]  /*85a0*/  HADD2.F32 R67, -RZ, R67.H1_H1 ;  /* 0x30000043ff437230 */ /* 0x000fe20000004100 */
[----:B------:R-:W-:Y:S01]  /*85b0*/  F2FP.F16.E5M2.UNPACK_B R85, R85.H1 ;  /* 0x00000055ff55723e */ /* 0x000fe200030004ff */
[--C-:B------:R-:W-:Y:S02]  /*85c0*/  HADD2.F32 R70, -RZ, R71.reuse.H0_H0 ;  /* 0x20000047ff467230 */ /* 0x100fe40000004100 */
[C---:B-1----:R-:W-:Y:S01]  /*85d0*/  FMUL R4, R47.reuse, R4 ;  /* 0x000000042f047220 */ /* 0x042fe20000400000 */
[C---:B------:R-:W-:Y:S01]  /*85e0*/  FMUL R5, R47.reuse, R5 ;  /* 0x000000052f057220 */ /* 0x040fe20000400000 */
[C---:B------:R-:W-:Y:S01]  /*85f0*/  FMUL R8, R47.reuse, R8 ;  /* 0x000000082f087220 */ /* 0x040fe20000400000 */
[----:B------:R-:W-:Y:S01]  /*8600*/  FMUL R9, R47, R9 ;  /* 0x000000092f097220 */ /* 0x000fe20000400000 */
[C---:B------:R-:W-:Y:S01]  /*8610*/  FFMA R4, R49.reuse, R0, R4 ;  /* 0x0000000031047223 */ /* 0x040fe20000000004 */
[----:B------:R-:W-:Y:S01]  /*8620*/  SYNCS.ARRIVE.TRANS64.RED.A1T0 RZ, [UR5], RZ ;  /* 0x000000ffffff79a7 */ /* 0x000fe20008100405 */
        /* <DEDUP_REMOVED lines=8> */
[----:B------:R-:W-:Y:S02]  /*86b0*/  HADD2.F32 R71, -RZ, R71.H1_H1 ;  /* 0x30000047ff477230 */ /* 0x000fe40000004100 */
[C---:B------:R-:W-:Y:S01]  /*86c0*/  FMUL R25, R47.reuse, R30 ;  /* 0x0000001e2f197220 */ /* 0x040fe20000400000 */
[C---:B------:R-:W-:Y:S01]  /*86d0*/  FMUL R30, R47.reuse, R35 ;  /* 0x000000232f1e7220 */ /* 0x040fe20000400000 */
[----:B------:R-:W-:Y:S02]  /*86e0*/  HADD2.F32 R48, -RZ, R80.H1_H1 ;  /* 0x30000050ff307230 */ /* 0x000fe40000004100 */
[C---:B------:R-:W-:Y:S01]  /*86f0*/  FMUL R6, R47.reuse, R6 ;  /* 0x000000062f067220 */ /* 0x040fe20000400000 */
[C---:B------:R-:W-:Y:S01]  /*8700*/  FMUL R7, R47.reuse, R7 ;  /* 0x000000072f077220 */ /* 0x040fe20000400000 */
[--C-:B------:R-:W-:Y:S02]  /*8710*/  HADD2.F32 R52, -RZ, R81.reuse.H0_H0 ;  /* 0x20000051ff347230 */ /* 0x100fe40000004100 */
[----:B------:R-:W-:Y:S01]  /*8720*/  FMUL R10, R47, R10 ;  /* 0x0000000a2f0a7220 */ /* 0x000fe20000400000 */
[C---:B------:R-:W-:Y:S01]  /*8730*/  FFMA R6, R49.reuse, R3, R6 ;  /* 0x0000000331067223 */ /* 0x040fe20000000006 */
[----:B------:R-:W-:Y:S02]  /*8740*/  HADD2.F32 R53, -RZ, R81.H1_H1 ;  /* 0x30000051ff357230 */ /* 0x000fe40000004100 */
[C---:B------:R-:W-:Y:S01]  /*8750*/  FFMA R7, R49.reuse, R48, R7 ;  /* 0x0000003031077223 */ /* 0x040fe20000000007 */
[C---:B------:R-:W-:Y:S01]  /*8760*/  FFMA R8, R49.reuse, R50, R8 ;  /* 0x0000003231087223 */ /* 0x040fe20000000008 */
[C---:B------:R-:W-:Y:S01]  /*8770*/  FFMA R9, R49.reuse, R51, R9 ;  /* 0x0000003331097223 */ /* 0x040fe20000000009 */
[----:B------:R-:W-:Y:S01]  /*8780*/  FFMA R10, R49, R52, R10 ;  /* 0x00000034310a7223 */ /* 0x000fe2000000000a */
[--C-:B------:R-:W-:Y:S01]  /*8790*/  HADD2.F32 R48, -RZ, R74.reuse.H0_H0 ;  /* 0x2000004aff307230 */ /* 0x100fe20000004100 */
[----:B------:R-:W-:Y:S01]  /*87a0*/  F2FP.SATFINITE.E5M2.F32.PACK_AB_MERGE_C R77, R7, R6, RZ ;  /* 0x00000006074d723e */ /* 0x000fe200048060ff */
[C---:B------:R-:W-:Y:S01]  /*87b0*/  FMUL R7, R47.reuse, R24 ;  /* 0x000000182f077220 */ /* 0x040fe20000400000 */
[C---:B------:R-:W-:Y:S01]  /*87c0*/  FMUL R24, R47.reuse, R29 ;  /* 0x0000001d2f187220 */ /* 0x040fe20000400000 */
[C---:B------:R-:W-:Y:S01]  /*87d0*/  FMUL R29, R47.reuse, R34 ;  /* 0x000000222f1d7220 */ /* 0x040fe20000400000 */
[----:B------:R-:W-:Y:S02]  /*87e0*/  HADD2.F32 R74, -RZ, R74.H1_H1 ;  /* 0x3000004aff4a7230 */ /* 0x000fe40000004100 */
[C---:B------:R-:W-:Y:S01]  /*87f0*/  FMUL R11, R47.reuse, R11 ;  /* 0x0000000b2f0b7220 */ /* 0x040fe20000400000 */
[--C-:B------:R-:W-:Y:S02]  /*8800*/  HADD2.F32 R56, -RZ, R82.reuse.H0_H0 ;  /* 0x20000052ff387230 */ /* 0x100fe40000004100 */
[----:B------:R-:W-:Y:S01]  /*8810*/  FMUL R14, R47, R14 ;  /* 0x0000000e2f0e7220 */ /* 0x000fe20000400000 */
[----:B------:R-:W-:Y:S02]  /*8820*/  HADD2.F32 R57, -RZ, R82.H1_H1 ;  /* 0x30000052ff397230 */ /* 0x000fe40000004100 */
[C---:B------:R-:W-:Y:S01]  /*8830*/  FFMA R11, R49.reuse, R53, R11 ;  /* 0x00000035310b7223 */ /* 0x040fe2000000000b */
[----:B------:R-:W-:Y:S01]  /*8840*/  F2FP.F16.E5M2.UNPACK_B R86, R86.H1 ;  /* 0x00000056ff56723e */ /* 0x000fe200030004ff */
[C---:B------:R-:W-:Y:S01]  /*8850*/  FFMA R12, R49.reuse, R54, R12 ;  /* 0x00000036310c7223 */ /* 0x040fe2000000000c */
[C---:B------:R-:W-:Y:S01]  /*8860*/  FFMA R13, R49.reuse, R55, R13 ;  /* 0x00000037310d7223 */ /* 0x040fe2000000000d */
[----:B------:R-:W-:Y:S01]  /*8870*/  F2FP.F16.E5M2.UNPACK_B R87, R87.H1 ;  /* 0x00000057ff57723e */ /* 0x000fe200030004ff */
[----:B------:R-:W-:Y:S01]  /*8880*/  FFMA R14, R49, R56, R14 ;  /* 0x00000038310e7223 */ /* 0x000fe2000000000e */
[----:B------:R-:W-:Y:S01]  /*8890*/  F2FP.SATFINITE.E5M2.F32.PACK_AB_MERGE_C R10, R11, R10, RZ ;  /* 0x0000000a0b0a723e */ /* 0x000fe200048060ff */
[C---:B------:R-:W-:Y:S01]  /*88a0*/  FMUL R15, R47.reuse, R15 ;  /* 0x0000000f2f0f7220 */ /* 0x040fe20000400000 */
[--C-:B------:R-:W-:Y:S02]  /*88b0*/  HADD2.F32 R60, -RZ, R83.reuse.H0_H0 ;  /* 0x20000053ff3c7230 */ /* 0x100fe40000004100 */
[----:B------:R-:W-:Y:S01]  /*88c0*/  FMUL R18, R47, R18 ;  /* 0x000000122f127220 */ /* 0x000fe20000400000 */
[----:B------:R-:W-:Y:S02]  /*88d0*/  HADD2.F32 R61, -RZ, R83.H1_H1 ;  /* 0x30000053ff3d7230 */ /* 0x000fe40000004100 */
[----:B------:R-:W-:Y:S01]  /*88e0*/  FFMA R15, R49, R57, R15 ;  /* 0x00000039310f7223 */ /* 0x000fe2000000000f */
[----:B------:R-:W-:Y:S01]  /*88f0*/  IADD3 R45, PT, PT, R45, 0x1, RZ ;  /* 0x000000012d2d7810 */ /* 0x000fe20007ffe0ff */
[C---:B------:R-:W-:Y:S01]  /*8900*/  FFMA R16, R49.reuse, R58, R16 ;  /* 0x0000003a31107223 */ /* 0x040fe20000000010 */
        /* <DEDUP_REMOVED lines=8> */
[C---:B------:R-:W-:Y:S01]  /*8990*/  FFMA R0, R49.reuse, R62, R0 ;  /* 0x0000003e31007223 */ /* 0x040fe20000000000 */
[C---:B------:R-:W-:Y:S01]  /*89a0*/  FFMA R2, R49.reuse, R63, R2 ;  /* 0x0000003f31027223 */ /* 0x040fe20000000002 */
[--C-:B------:R-:W-:Y:S02]  /*89b0*/  HADD2.F32 R68, -RZ, R85.reuse.H0_H0 ;  /* 0x20000055ff447230 */ /* 0x100fe40000004100 */
[----:B------:R-:W-:Y:S01]  /*89c0*/  FFMA R3, R49, R64, R3 ;  /* 0x0000004031037223 */ /* 0x000fe20000000003 */
[----:B------:R-:W-:Y:S02]  /*89d0*/  HADD2.F32 R69, -RZ, R85.H1_H1 ;  /* 0x30000055ff457230 */ /* 0x000fe40000004100 */
[C---:B------:R-:W-:Y:S01]  /*89e0*/  FMUL R21, R47.reuse, R26 ;  /* 0x0000001a2f157220 */ /* 0x040fe20000400000 */
[----:B------:R-:W-:Y:S01]  /*89f0*/  FMUL R22, R47, R27 ;  /* 0x0000001b2f167220 */ /* 0x000fe20000400000 */
[C---:B------:R-:W-:Y:S01]  /*8a00*/  FFMA R6, R49.reuse, R65, R6 ;  /* 0x0000004131067223 */ /* 0x040fe20000000006 */
[----:B------:R-:W-:Y:S01]  /*8a10*/  FFMA R7, R49, R66, R7 ;  /* 0x0000004231077223 */ /* 0x000fe20000000007 */
[----:B------:R-:W-:Y:S01]  /*8a20*/  FMUL R23, R47, R28 ;  /* 0x0000001c2f177220 */ /* 0x000fe20000400000 */
[C---:B------:R-:W-:Y:S01]  /*8a30*/  FFMA R20, R49.reuse, R67, R20 ;  /* 0x0000004331147223 */ /* 0x040fe20000000014 */
[--C-:B------:R-:W-:Y:S02]  /*8a40*/  HADD2.F32 R72, -RZ, R86.reuse.H0_H0 ;  /* 0x20000056ff487230 */ /* 0x100fe40000004100 */
[C---:B------:R-:W-:Y:S01]  /*8a50*/  FFMA R21, R49.reuse, R68, R21 ;  /* 0x0000004431157223 */ /* 0x040fe20000000015 */
[----:B------:R-:W-:Y:S02]  /*8a60*/  HADD2.F32 R73, -RZ, R86.H1_H1 ;  /* 0x30000056ff497230 */ /* 0x000fe40000004100 */
[----:B------:R-:W-:Y:S01]  /*8a70*/  FFMA R22, R49, R69, R22 ;  /* 0x0000004531167223 */ /* 0x000fe20000000016 */
[C---:B------:R-:W-:Y:S01]  /*8a80*/  FMUL R26, R47.reuse, R31 ;  /* 0x0000001f2f1a7220 */ /* 0x040fe20000400000 */
[----:B------:R-:W-:Y:S01]  /*8a90*/  FMUL R27, R47, R32 ;  /* 0x000000202f1b7220 */ /* 0x000fe20000400000 */
[----:B------:R-:W-:Y:S01]  /*8aa0*/  FFMA R23, R49, R70, R23 ;  /* 0x0000004631177223 */ /* 0x000fe20000000017 */
[----:B------:R-:W-:Y:S01]  /*8ab0*/  FMUL R28, R47, R33 ;  /* 0x000000212f1c7220 */ /* 0x000fe20000400000 */
[C---:B------:R-:W-:Y:S01]  /*8ac0*/  FFMA R24, R49.reuse, R71, R24 ;  /* 0x0000004731187223 */ /* 0x040fe20000000018 */
[--C-:B------:R-:W-:Y:S02]  /*8ad0*/  HADD2.F32 R75, -RZ, R87.reuse.H0_H0 ;  /* 0x20000057ff4b7230 */ /* 0x100fe40000004100 */
[C---:B------:R-:W-:Y:S01]  /*8ae0*/  FFMA R25, R49.reuse, R72, R25 ;  /* 0x0000004831197223 */ /* 0x040fe20000000019 */
[----:B------:R-:W-:Y:S02]  /*8af0*/  HADD2.F32 R76, -RZ, R87.H1_H1 ;  /* 0x30000057ff4c7230 */ /* 0x000fe40000004100 */
[----:B------:R-:W-:Y:S01]  /*8b00*/  FFMA R26, R49, R73, R26 ;  /* 0x00000049311a7223 */ /* 0x000fe2000000001a */
[----:B------:R-:W-:Y:S01]  /*8b10*/  F2FP.SATFINITE.E5M2.F32.PACK_AB_MERGE_C R14, R15, R14, RZ ;  /* 0x0000000e0f0e723e */ /* 0x000fe200048060ff */
[----:B------:R-:W-:Y:S01]  /*8b20*/  FFMA R27, R49, R48, R27 ;  /* 0x00000030311b7223 */ /* 0x000fe2000000001b */
[----:B------:R-:W-:Y:S01]  /*8b30*/  F2FP.SATFINITE.E5M2.F32.PACK_AB_MERGE_C R18, R19, R18, RZ ;  /* 0x000000121312723e */ /* 0x000fe200048060ff */
[C---:B------:R-:W-:Y:S01]  /*8b40*/  FFMA R28, R49.reuse, R74, R28 ;  /* 0x0000004a311c7223 */ /* 0x040fe2000000001c */
[C---:B------:R-:W-:Y:S01]  /*8b50*/  FFMA R29, R49.reuse, R75, R29 ;  /* 0x0000004b311d7223 */ /* 0x040fe2000000001d */
[----:B------:R-:W-:Y:S01]  /*8b60*/  FFMA R30, R49, R76, R30 ;  /* 0x0000004c311e7223 */ /* 0x000fe2000000001e */
[----:B------:R-:W-:Y:S02]  /*8b70*/  F2FP.SATFINITE.E5M2.F32.PACK_AB_MERGE_C R32, R5, R4, R77 ;  /* 0x000000040520723e */ /* 0x000fe4000480604d */
[----:B------:R-:W-:Y:S02]  /*8b80*/  F2FP.SATFINITE.E5M2.F32.PACK_AB_MERGE_C R33, R9, R8, R10 ;  /* 0x000000080921723e */ /* 0x000fe4000480600a */
        /* <DEDUP_REMOVED lines=10> */
[----:B------:R-:W-:Y:S05]  /*8c30*/  F2FP.SATFINITE.E5M2.F32.PACK_AB_MERGE_C R7, R28, R27, R29 ;  /* 0x0000001b1c07723e */ /* 0x000fea000480601d */
        /* <DEDUP_REMOVED lines=18> */
.L_x_122:
[----:B------:R-:W-:Y:S05]  /*8d60*/  BSYNC.RECONVERGENT B0 ;  /* 0x0000000000007941 */ /* 0x000fea0003800200 */
.L_x_121:
[----:B------:R-:W-:Y:S01]  /*8d70*/  BAR.SYNC.DEFER_BLOCKING 0x1, 0x80 ;  /* 0x0042000000007b1d */ /* 0x000fe20000010000 */
[----:B------:R-:W-:Y:S01]  /*8d80*/  ISETP.NE.AND P2, PT, R111, RZ, PT ;  /* 0x000000ff6f00720c */ /* 0x000fe20003f45270 */
[----:B------:R-:W-:Y:S01]  /*8d90*/  IMAD.IADD R14, R43, 0x1, R94 ;  /* 0x000000012b0e7824 */ /* 0x000fe200078e025e */
[----:B------:R-:W-:Y:S01]  /*8da0*/  ISETP.NE.AND P0, PT, R112, 0x2, PT ;  /* 0x000000027000780c */ /* 0x000fe20003f05270 */
[----:B------:R-:W-:Y:S01]  /*8db0*/  IMAD.IADD R15, R44, 0x1, R95 ;  /* 0x000000012c0f7824 */ /* 0x000fe200078e025f */
[----:B------:R-:W-:Y:S02]  /*8dc0*/  ISETP.NE.AND P1, PT, R45, 0x4, PT ;  /* 0x000000042d00780c */ /* 0x000fe40003f25270 */
[----:B------:R-:W-:Y:S02]  /*8dd0*/  SEL R2, RZ, 0x1, P0 ;  /* 0x00000001ff027807 */ /* 0x000fe40000000000 */
[----:B------:R-:W-:Y:S02]  /*8de0*/  SEL R0, RZ, 0x1, P1 ;  /* 0x00000001ff007807 */ /* 0x000fe40000800000 */
[----:B------:R-:W-:Y:S02]  /*8df0*/  LOP3.LUT R106, R106, R2, RZ, 0x3c, !PT ;  /* 0x000000026a6a7212 */ /* 0x000fe400078e3cff */
[----:B------:R-:W-:Y:S02]  /*8e00*/  LOP3.LUT R107, R107, R0, RZ, 0x3c, !PT ;  /* 0x000000006b6b7212 */ /* 0x000fe400078e3cff */
[----:B------:R-:W-:Y:S02]  /*8e10*/  @P2 R2UR UR36, R103 ;  /* 0x00000000672422ca */ /* 0x000fe400000e0000 */
[----:B------:R-:W-:Y:S02]  /*8e20*/  SEL R112, R112, RZ, P0 ;  /* 0x000000ff70707207 */ /* 0x000fe40000000000 */
[----:B------:R-:W-:Y:S01]  /*8e30*/  SEL R45, R45, RZ, P1 ;  /* 0x000000ff2d2d7207 */ /* 0x000fe20000800000 */
[----:B------:R-:W-:Y:S10]  /*8e40*/  @P2 BRA `(.L_x_123) ;  /* 0xffffffbc00382947 */ /* 0x000ff4000383ffff */
[----:B------:R-:W-:Y:S05]  /*8e50*/  EXIT ;  /* 0x000000000000794d */ /* 0x000fea0003800000 */
.L_x_19:
[----:B--2---:R2:W1:Y:S02]  /*8e60*/  SYNCS.PHASECHK.TRANS64.TRYWAIT P0, [R2+URZ+0xf0], R3 ;  /* 0x0000f003020075a7 */ /* 0x00446400080011ff */
[----:B-1----:R-:W-:Y:S05]  /*8e70*/  @!P0 NANOSLEEP.SYNCS 0x989680 ;  /* 0x009896800000895d */ /* 0x002fea0003900000 */
[----:B------:R-:W1:Y:S02]  /*8e80*/  @!P0 SYNCS.PHASECHK.TRANS64 P0, [R2+URZ+0xf0], R3 ;  /* 0x0000f003020085a7 */ /* 0x000e6400080010ff */
[----:B-1----:R-:W-:Y:S05]  /*8e90*/  @!P0 BRA `(.L_x_19) ;  /* 0xfffffffc00f08947 */ /* 0x002fea000383ffff */
[----:B------:R-:W-:Y:S05]  /*8ea0*/  BRA `(.L_x_124) ;  /* 0xffffff8400c47947 */ /* 0x000fea000383ffff */
.L_x_22:
[----:B-1----:R-:W-:-:S07]  /*8eb0*/  MOV R2, UR33 ;  /* 0x0000002100027c02 */ /* 0x002fce0008000f00 */
.L_x_125:
[----:B-1----:R1:W2:Y:S02]  /*8ec0*/  SYNCS.PHASECHK.TRANS64.TRYWAIT P0, [R2+URZ+0x18], R4 ;  /* 0x00001804020075a7 */ /* 0x0022a400080011ff */
[----:B--2---:R-:W-:Y:S05]  /*8ed0*/  @!P0 NANOSLEEP.SYNCS 0x989680 ;  /* 0x009896800000895d */ /* 0x004fea0003900000 */
[----:B------:R-:W2:Y:S02]  /*8ee0*/  @!P0 SYNCS.PHASECHK.TRANS64 P0, [R2+URZ+0x18], R4 ;  /* 0x00001804020085a7 */ /* 0x000ea400080010ff */
[----:B--2---:R-:W-:Y:S05]  /*8ef0*/  @!P0 BRA `(.L_x_125) ;  /* 0xfffffffc00f08947 */ /* 0x004fea000383ffff */
[----:B------:R-:W-:Y:S05]  /*8f00*/  BRA `(.L_x_21) ;  /* 0xffffff8800147947 */ /* 0x000fea000383ffff */
.L_x_28:
[----:B-1----:R-:W-:-:S07]  /*8f10*/  MOV R2, UR17 ;  /* 0x0000001100027c02 */ /* 0x002fce0008000f00 */
.L_x_126:
[----:B-1----:R1:W2:Y:S02]  /*8f20*/  SYNCS.PHASECHK.TRANS64.TRYWAIT P0, [R2+URZ+0x18], R4 ;  /* 0x00001804020075a7 */ /* 0x0022a400080011ff */
[----:B--2---:R-:W-:Y:S05]  /*8f30*/  @!P0 NANOSLEEP.SYNCS 0x989680 ;  /* 0x009896800000895d */ /* 0x004fea0003900000 */
[----:B------:R-:W2:Y:S02]  /*8f40*/  @!P0 SYNCS.PHASECHK.TRANS64 P0, [R2+URZ+0x18], R4 ;  /* 0x00001804020085a7 */ /* 0x000ea400080010ff */
[----:B--2---:R-:W-:Y:S05]  /*8f50*/  @!P0 BRA `(.L_x_126) ;  /* 0xfffffffc00f08947 */ /* 0x004fea000383ffff */
[----:B------:R-:W-:Y:S05]  /*8f60*/  BRA `(.L_x_27) ;  /* 0xffffff8800bc7947 */ /* 0x000fea000383ffff */
.L_x_32:
[----:B-1----:R1:W2:Y:S02]  /*8f70*/  SYNCS.PHASECHK.TRANS64.TRYWAIT P0, [R2+URZ+0x80], R3 ;  /* 0x00008003020075a7 */ /* 0x0022a400080011ff */
[----:B--2---:R-:W-:Y:S05]  /*8f80*/  @!P0 NANOSLEEP.SYNCS 0x989680 ;  /* 0x009896800000895d */ /* 0x004fea0003900000 */
[----:B------:R-:W2:Y:S02]  /*8f90*/  @!P0 SYNCS.PHASECHK.TRANS64 P0, [R2+URZ+0x80], R3 ;  /* 0x00008003020085a7 */ /* 0x000ea400080010ff */
[----:B--2---:R-:W-:Y:S05]  /*8fa0*/  @!P0 BRA `(.L_x_32) ;  /* 0xfffffffc00f08947 */ /* 0x004fea000383ffff */
[----:B------:R-:W-:Y:S05]  /*8fb0*/  BRA `(.L_x_127) ;  /* 0xffffff8c004c7947 */ /* 0x000fea000383ffff */
.L_x_36:
[----:B----4-:R-:W-:-:S07]  /*8fc0*/  MOV R0, UR5 ;  /* 0x0000000500007c02 */ /* 0x010fce0008000f00 */
.L_x_128:
[----:B-1----:R1:W2:Y:S02]  /*8fd0*/  SYNCS.PHASECHK.TRANS64.TRYWAIT P0, [R0+URZ], R2 ;  /* 0x00000002000075a7 */ /* 0x0022a400080011ff */
[----:B--2---:R-:W-:Y:S05]  /*8fe0*/  @!P0 NANOSLEEP.SYNCS 0x989680 ;  /* 0x009896800000895d */ /* 0x004fea0003900000 */
[----:B------:R-:W2:Y:S02]  /*8ff0*/  @!P0 SYNCS.PHASECHK.TRANS64 P0, [R0+URZ], R2 ;  /* 0x00000002000085a7 */ /* 0x000ea400080010ff */
[----:B--2---:R-:W-:Y:S05]  /*9000*/  @!P0 BRA `(.L_x_128) ;  /* 0xfffffffc00f08947 */ /* 0x004fea000383ffff */
[----:B------:R-:W-:Y:S05]  /*9010*/  BRA `(.L_x_129) ;  /* 0xffffff9000bc7947 */ /* 0x000fea000383ffff */
.L_x_37:
[----:B----4-:R-:W-:-:S07]  /*9020*/  MOV R0, UR5 ;  /* 0x0000000500007c02 */ /* 0x010fce0008000f00 */
.L_x_130:
[----:B-1----:R1:W2:Y:S02]  /*9030*/  SYNCS.PHASECHK.TRANS64.TRYWAIT P0, [R0+URZ], R2 ;  /* 0x00000002000075a7 */ /* 0x0022a400080011ff */
[----:B--2---:R-:W-:Y:S05]  /*9040*/  @!P0 NANOSLEEP.SYNCS 0x989680 ;  /* 0x009896800000895d */ /* 0x004fea0003900000 */
[----:B------:R-:W2:Y:S02]  /*9050*/  @!P0 SYNCS.PHASECHK.TRANS64 P0, [R0+URZ], R2 ;  /* 0x00000002000085a7 */ /* 0x000ea400080010ff */
[----:B--2---:R-:W-:Y:S05]  /*9060*/  @!P0 BRA `(.L_x_130) ;  /* 0xfffffffc00f08947 */ /* 0x004fea000383ffff */
[----:B------:R-:W-:Y:S05]  /*9070*/  BRA `(.L_x_131) ;  /* 0xffffff9000c87947 */ /* 0x000fea000383ffff */
.L_x_40:
[----:B-1----:R1:W2:Y:S02]  /*9080*/  SYNCS.PHASECHK.TRANS64.TRYWAIT P0, [R0+URZ+0xe0], R4 ;  /* 0x0000e004000075a7 */ /* 0x0022a400080011ff */
[----:B--2---:R-:W-:Y:S05]  /*9090*/  @!P0 NANOSLEEP.SYNCS 0x989680 ;  /* 0x009896800000895d */ /* 0x004fea0003900000 */
[----:B------:R-:W2:Y:S02]  /*90a0*/  @!P0 SYNCS.PHASECHK.TRANS64 P0, [R0+URZ+0xe0], R4 ;  /* 0x0000e004000085a7 */ /* 0x000ea400080010ff */
[----:B--2---:R-:W-:Y:S05]  /*90b0*/  @!P0 BRA `(.L_x_40) ;  /* 0xfffffffc00f08947 */ /* 0x004fea000383ffff */
[----:B------:R-:W-:Y:S05]  /*90c0*/  BRA `(.L_x_132) ;  /* 0xffffff9400247947 */ /* 0x000fea000383ffff */
.L_x_41:
[----:B------:R-:W-:-:S07]  /*90d0*/  MOV R0, UR5 ;  /* 0x0000000500007c02 */ /* 0x000fce0008000f00 */
.L_x_133:
[----:B-1----:R1:W2:Y:S02]  /*90e0*/  SYNCS.PHASECHK.TRANS64.TRYWAIT P0, [R0+URZ+0x90], R5 ;  /* 0x00009005000075a7 */ /* 0x0022a400080011ff */
[----:B--2---:R-:W-:Y:S05]  /*90f0*/  @!P0 NANOSLEEP.SYNCS 0x989680 ;  /* 0x009896800000895d */ /* 0x004fea0003900000 */
[----:B------:R-:W2:Y:S02]  /*9100*/  @!P0 SYNCS.PHASECHK.TRANS64 P0, [R0+URZ+0x90], R5 ;  /* 0x00009005000085a7 */ /* 0x000ea400080010ff */
[----:B--2---:R-:W-:Y:S05]  /*9110*/  @!P0 BRA `(.L_x_133) ;  /* 0xfffffffc00f08947 */ /* 0x004fea000383ffff */
[----:B------:R-:W-:Y:S05]  /*9120*/  BRA `(.L_x_134) ;  /* 0xffffff9400347947 */ /* 0x000fea000383ffff */
.L_x_42:
[----:B-1----:R1:W2:Y:S02]  /*9130*/  SYNCS.PHASECHK.TRANS64.TRYWAIT P1, [R0+URZ+0x80], R4 ;  /* 0x00008004000075a7 */ /* 0x0022a400080211ff */
[----:B--2---:R-:W-:Y:S05]  /*9140*/  @!P1 NANOSLEEP.SYNCS 0x989680 ;  /* 0x009896800000995d */ /* 0x004fea0003900000 */
[----:B------:R-:W2:Y:S02]  /*9150*/  @!P1 SYNCS.PHASECHK.TRANS64 P1, [R0+URZ+0x80], R4 ;  /* 0x00008004000095a7 */ /* 0x000ea400080210ff */
[----:B--2---:R-:W-:Y:S05]  /*9160*/  @!P1 BRA `(.L_x_42) ;  /* 0xfffffffc00f09947 */ /* 0x004fea000383ffff */
[----:B------:R-:W-:Y:S05]  /*9170*/  BRA `(.L_x_135) ;  /* 0xffffff9400647947 */ /* 0x000fea000383ffff */
.L_x_45:
[----:B------:R-:W-:-:S07]  /*9180*/  MOV R0, UR5 ;  /* 0x0000000500007c02 */ /* 0x000fce0008000f00 */
.L_x_136:
[----:B-1----:R1:W2:Y:S02]  /*9190*/  SYNCS.PHASECHK.TRANS64.TRYWAIT P0, [R0+URZ+0x90], R2 ;  /* 0x00009002000075a7 */ /* 0x0022a400080011ff */
[----:B--2---:R-:W-:Y:S05]  /*91a0*/  @!P0 NANOSLEEP.SYNCS 0x989680 ;  /* 0x009896800000895d */ /* 0x004fea0003900000 */
[----:B------:R-:W2:Y:S02]  /*91b0*/  @!P0 SYNCS.PHASECHK.TRANS64 P0, [R0+URZ+0x90], R2 ;  /* 0x00009002000085a7 */ /* 0x000ea400080010ff */
[----:B--2---:R-:W-:Y:S05]  /*91c0*/  @!P0 BRA `(.L_x_136) ;  /* 0xfffffffc00f08947 */ /* 0x004fea000383ffff */
[----:B------:R-:W-:Y:S05]  /*91d0*/  BRA `(.L_x_44) ;  /* 0xffffff9400b87947 */ /* 0x000fea000383ffff */
.L_x_52:
[----:B-1----:R1:W2:Y:S02]  /*91e0*/  SYNCS.PHASECHK.TRANS64.TRYWAIT P1, [R0+URZ+0x80], R2 ;  /* 0x00008002000075a7 */ /* 0x0022a400080211ff */
[----:B--2---:R-:W-:Y:S05]  /*91f0*/  @!P1 NANOSLEEP.SYNCS 0x989680 ;  /* 0x009896800000995d */ /* 0x004fea0003900000 */
[----:B------:R-:W2:Y:S02]  /*9200*/  @!P1 SYNCS.PHASECHK.TRANS64 P1, [R0+URZ+0x80], R2 ;  /* 0x00008002000095a7 */ /* 0x000ea400080210ff */
[----:B--2---:R-:W-:Y:S05]  /*9210*/  @!P1 BRA `(.L_x_52) ;  /* 0xfffffffc00f09947 */ /* 0x004fea000383ffff */
[----:B------:R-:W-:Y:S05]  /*9220*/  BRA `(.L_x_137) ;  /* 0xffffff9c00187947 */ /* 0x000fea000383ffff */
.L_x_53:
[----:B------:R-:W-:-:S07]  /*9230*/  MOV R2, UR8 ;  /* 0x0000000800027c02 */ /* 0x000fce0008000f00 */
.L_x_138:
[----:B-1----:R1:W2:Y:S02]  /*9240*/  SYNCS.PHASECHK.TRANS64.TRYWAIT P0, [R2+URZ+0xc0], R0 ;  /* 0x0000c000020075a7 */ /* 0x0022a400080011ff */
[----:B--2---:R-:W-:Y:S05]  /*9250*/  @!P0 NANOSLEEP.SYNCS 0x989680 ;  /* 0x009896800000895d */ /* 0x004fea0003900000 */
[----:B------:R-:W2:Y:S02]  /*9260*/  @!P0 SYNCS.PHASECHK.TRANS64 P0, [R2+URZ+0xc0], R0 ;  /* 0x0000c000020085a7 */ /* 0x000ea400080010ff */
[----:B--2---:R-:W-:Y:S05]  /*9270*/  @!P0 BRA `(.L_x_138) ;  /* 0xfffffffc00f08947 */ /* 0x004fea000383ffff */
[----:B------:R-:W-:Y:S05]  /*9280*/  BRA `(.L_x_139) ;  /* 0xffffff9c00687947 */ /* 0x000fea000383ffff */
.L_x_56:
[----:B------:R-:W-:Y:S07]  /*9290*/  MOV R0, UR7 ;  /* 0x0000000700007c02 */ /* 0x000fee0008000f00 */
.L_x_140:
[----:B-1----:R1:W2:Y:S02]  /*92a0*/  SYNCS.PHASECHK.TRANS64.TRYWAIT P0, [R0+URZ], R2 ;  /* 0x00000002000075a7 */ /* 0x0022a400080011ff */
[----:B--2---:R-:W-:Y:S05]  /*92b0*/  @!P0 NANOSLEEP.SYNCS 0x989680 ;  /* 0x009896800000895d */ /* 0x004fea0003900000 */
[----:B------:R-:W2:Y:S02]  /*92c0*/  @!P0 SYNCS.PHASECHK.TRANS64 P0, [R0+URZ], R2 ;  /* 0x00000002000085a7 */ /* 0x000ea400080010ff */
[----:B--2---:R-:W-:Y:S05]  /*92d0*/  @!P0 BRA `(.L_x_140) ;  /* 0xfffffffc00f08947 */ /* 0x004fea000383ffff */
[----:B------:R-:W-:Y:S05]  /*92e0*/  BRA `(.L_x_55) ;  /* 0xffffff9c00847947 */ /* 0x000fea000383ffff */
.L_x_59:
[----:B------:R-:W-:-:S07]  /*92f0*/  MOV R0, UR5 ;  /* 0x0000000500007c02 */ /* 0x000fce0008000f00 */
.L_x_141:
[----:B--2---:R2:W3:Y:S02]  /*9300*/  SYNCS.PHASECHK.TRANS64.TRYWAIT P0, [R0+URZ], R2 ;  /* 0x00000002000075a7 */ /* 0x0044e400080011ff */
[----:B---3--:R-:W-:Y:S05]  /*9310*/  @!P0 NANOSLEEP.SYNCS 0x989680 ;  /* 0x009896800000895d */ /* 0x008fea0003900000 */
[----:B------:R-:W3:Y:S02]  /*9320*/  @!P0 SYNCS.PHASECHK.TRANS64 P0, [R0+URZ], R2 ;  /* 0x00000002000085a7 */ /* 0x000ee400080010ff */
[----:B---3--:R-:W-:Y:S05]  /*9330*/  @!P0 BRA `(.L_x_141) ;  /* 0xfffffffc00f08947 */ /* 0x008fea000383ffff */
[----:B------:R-:W-:Y:S05]  /*9340*/  BRA `(.L_x_142) ;  /* 0xffffffa000387947 */ /* 0x000fea000383ffff */
.L_x_60:
[----:B------:R-:W-:-:S07]  /*9350*/  MOV R0, UR5 ;  /* 0x0000000500007c02 */ /* 0x000fce0008000f00 */
.L_x_143:
[----:B-1----:R1:W2:Y:S02]  /*9360*/  SYNCS.PHASECHK.TRANS64.TRYWAIT P0, [R0+URZ], R3 ;  /* 0x00000003000075a7 */ /* 0x0022a400080011ff */
[----:B--2---:R-:W-:Y:S05]  /*9370*/  @!P0 NANOSLEEP.SYNCS 0x989680 ;  /* 0x009896800000895d */ /* 0x004fea0003900000 */
[----:B------:R-:W2:Y:S02]  /*9380*/  @!P0 SYNCS.PHASECHK.TRANS64 P0, [R0+URZ], R3 ;  /* 0x00000003000085a7 */ /* 0x000ea400080010ff */
[----:B--2---:R-:W-:Y:S05]  /*9390*/  @!P0 BRA `(.L_x_143) ;  /* 0xfffffffc00f08947 */ /* 0x004fea000383ffff */
[----:B------:R-:W-:Y:S05]  /*93a0*/  BRA `(.L_x_144) ;  /* 0xffffffa000447947 */ /* 0x000fea000383ffff */
.L_x_61:
[----:B------:R-:W-:-:S07]  /*93b0*/  MOV R0, UR5 ;  /* 0x0000000500007c02 */ /* 0x000fce0008000f00 */
.L_x_145:
[----:B-1----:R1:W2:Y:S02]  /*93c0*/  SYNCS.PHASECHK.TRANS64.TRYWAIT P0, [R0+URZ], R3 ;  /* 0x00000003000075a7 */ /* 0x0022a400080011ff */
[----:B--2---:R-:W-:Y:S05]  /*93d0*/  @!P0 NANOSLEEP.SYNCS 0x989680 ;  /* 0x009896800000895d */ /* 0x004fea0003900000 */
[----:B------:R-:W2:Y:S02]  /*93e0*/  @!P0 SYNCS.PHASECHK.TRANS64 P0, [R0+URZ], R3 ;  /* 0x00000003000085a7 */ /* 0x000ea400080010ff */
[----:B--2---:R-:W-:Y:S05]  /*93f0*/  @!P0 BRA `(.L_x_145) ;  /* 0xfffffffc00f08947 */ /* 0x004fea000383ffff */
[----:B------:R-:W-:Y:S05]  /*9400*/  BRA `(.L_x_146) ;  /* 0xffffffa000507947 */ /* 0x000fea000383ffff */
.L_x_62:
[----:B-1----:R-:W-:-:S07]  /*9410*/  MOV R0, UR7 ;  /* 0x0000000700007c02 */ /* 0x002fce0008000f00 */
.L_x_147:
[----:B-1----:R1:W2:Y:S02]  /*9420*/  SYNCS.PHASECHK.TRANS64.TRYWAIT P0, [R0+URZ], R2 ;  /* 0x00000002000075a7 */ /* 0x0022a400080011ff */
[----:B--2---:R-:W-:Y:S05]  /*9430*/  @!P0 NANOSLEEP.SYNCS 0x989680 ;  /* 0x009896800000895d */ /* 0x004fea0003900000 */
[----:B------:R-:W2:Y:S02]  /*9440*/  @!P0 SYNCS.PHASECHK.TRANS64 P0, [R0+URZ], R2 ;  /* 0x00000002000085a7 */ /* 0x000ea400080010ff */
[----:B--2---:R-:W-:Y:S05]  /*9450*/  @!P0 BRA `(.L_x_147) ;  /* 0xfffffffc00f08947 */ /* 0x004fea000383ffff */
[----:B------:R-:W-:Y:S05]  /*9460*/  BRA `(.L_x_148) ;  /* 0xffffffa0005c7947 */ /* 0x000fea000383ffff */
.L_x_67:
[----:B--2---:R2:W3:Y:S02]  /*9470*/  SYNCS.PHASECHK.TRANS64.TRYWAIT P0, [R0+URZ+0x80], R2 ;  /* 0x00008002000075a7 */ /* 0x0044e400080011ff */
[----:B---3--:R-:W-:Y:S05]  /*9480*/  @!P0 NANOSLEEP.SYNCS 0x989680 ;  /* 0x009896800000895d */ /* 0x008fea0003900000 */
[----:B------:R-:W3:Y:S02]  /*9490*/  @!P0 SYNCS.PHASECHK.TRANS64 P0, [R0+URZ+0x80], R2 ;  /* 0x00008002000085a7 */ /* 0x000ee400080010ff */
[----:B---3--:R-:W-:Y:S05]  /*94a0*/  @!P0 BRA `(.L_x_67) ;  /* 0xfffffffc00f08947 */ /* 0x008fea000383ffff */
[----:B------:R-:W-:Y:S05]  /*94b0*/  BRA `(.L_x_149) ;  /* 0xffffffa400687947 */ /* 0x000fea000383ffff */
.L_x_70:
[----:B------:R-:W-:Y:S07]  /*94c0*/  MOV R0, UR7 ;  /* 0x0000000700007c02 */ /* 0x000fee0008000f00 */
.L_x_150:
[----:B--2---:R2:W3:Y:S02]  /*94d0*/  SYNCS.PHASECHK.TRANS64.TRYWAIT P0, [R0+URZ+0x78], R2 ;  /* 0x00007802000075a7 */ /* 0x0044e400080011ff */
[----:B---3--:R-:W-:Y:S05]  /*94e0*/  @!P0 NANOSLEEP.SYNCS 0x989680 ;  /* 0x009896800000895d */ /* 0x008fea0003900000 */
[----:B------:R-:W3:Y:S02]  /*94f0*/  @!P0 SYNCS.PHASECHK.TRANS64 P0, [R0+URZ+0x78], R2 ;  /* 0x00007802000085a7 */ /* 0x000ee400080010ff */
[----:B---3--:R-:W-:Y:S05]  /*9500*/  @!P0 BRA `(.L_x_150) ;  /* 0xfffffffc00f08947 */ /* 0x008fea000383ffff */
[----:B------:R-:W-:Y:S05]  /*9510*/  BRA `(.L_x_69) ;  /* 0xffffffa800487947 */ /* 0x000fea000383ffff */
.L_x_73:
[----:B------:R-:W-:Y:S07]  /*9520*/  MOV R0, UR7 ;  /* 0x0000000700007c02 */ /* 0x000fee0008000f00 */
.L_x_151:
[----:B-1----:R1:W2:Y:S02]  /*9530*/  SYNCS.PHASECHK.TRANS64.TRYWAIT P0, [R0+URZ+0x50], R14 ;  /* 0x0000500e000075a7 */ /* 0x0022a400080011ff */
[----:B--2---:R-:W-:Y:S05]  /*9540*/  @!P0 NANOSLEEP.SYNCS 0x989680 ;  /* 0x009896800000895d */ /* 0x004fea0003900000 */
[----:B------:R-:W2:Y:S02]  /*9550*/  @!P0 SYNCS.PHASECHK.TRANS64 P0, [R0+URZ+0x50], R14 ;  /* 0x0000500e000085a7 */ /* 0x000ea400080010ff */
[----:B--2---:R-:W-:Y:S05]  /*9560*/  @!P0 BRA `(.L_x_151) ;  /* 0xfffffffc00f08947 */ /* 0x004fea000383ffff */
[----:B------:R-:W-:Y:S05]  /*9570*/  BRA `(.L_x_152) ;  /* 0xffffffa800c07947 */ /* 0x000fea000383ffff */
.L_x_74:
[----:B------:R-:W-:Y:S07]  /*9580*/  MOV R0, UR7 ;  /* 0x0000000700007c02 */ /* 0x000fee0008000f00 */
.L_x_153:
[----:B-1----:R1:W2:Y:S02]  /*9590*/  SYNCS.PHASECHK.TRANS64.TRYWAIT P0, [R0+URZ+0x58], R14 ;  /* 0x0000580e000075a7 */ /* 0x0022a400080011ff */
[----:B--2---:R-:W-:Y:S05]  /*95a0*/  @!P0 NANOSLEEP.SYNCS 0x989680 ;  /* 0x009896800000895d */ /* 0x004fea0003900000 */
[----:B------:R-:W2:Y:S02]  /*95b0*/  @!P0 SYNCS.PHASECHK.TRANS64 P0, [R0+URZ+0x58], R14 ;  /* 0x0000580e000085a7 */ /* 0x000ea400080010ff */
[----:B--2---:R-:W-:Y:S05]  /*95c0*/  @!P0 BRA `(.L_x_153) ;  /* 0xfffffffc00f08947 */ /* 0x004fea000383ffff */
[----:B------:R-:W-:Y:S05]  /*95d0*/  BRA `(.L_x_154) ;  /* 0xffffffa800f87947 */ /* 0x000fea000383ffff */
.L_x_75:
[----:B------:R-:W-:Y:S07]  /*95e0*/  MOV R0, UR7 ;  /* 0x0000000700007c02 */ /* 0x000fee0008000f00 */
.L_x_155:
[----:B-1----:R1:W2:Y:S02]  /*95f0*/  SYNCS.PHASECHK.TRANS64.TRYWAIT P0, [R0+URZ+0x60], R14 ;  /* 0x0000600e000075a7 */ /* 0x0022a400080011ff */
[----:B--2---:R-:W-:Y:S05]  /*9600*/  @!P0 NANOSLEEP.SYNCS 0x989680 ;  /* 0x009896800000895d */ /* 0x004fea0003900000 */
[----:B------:R-:W2:Y:S02]  /*9610*/  @!P0 SYNCS.PHASECHK.TRANS64 P0, [R0+URZ+0x60], R14 ;  /* 0x0000600e000085a7 */ /* 0x000ea400080010ff */
[----:B--2---:R-:W-:Y:S05]  /*9620*/  @!P0 BRA `(.L_x_155) ;  /* 0xfffffffc00f08947 */ /* 0x004fea000383ffff */
[----:B------:R-:W-:Y:S05]  /*9630*/  BRA `(.L_x_156) ;  /* 0xffffffac003c7947 */ /* 0x000fea000383ffff */
.L_x_76:
[----:B------:R-:W-:Y:S07]  /*9640*/  MOV R0, UR7 ;  /* 0x0000000700007c02 */ /* 0x000fee0008000f00 */
.L_x_157:
[----:B-1----:R1:W2:Y:S02]  /*9650*/  SYNCS.PHASECHK.TRANS64.TRYWAIT P0, [R0+URZ+0x68], R14 ;  /* 0x0000680e000075a7 */ /* 0x0022a400080011ff */
[----:B--2---:R-:W-:Y:S05]  /*9660*/  @!P0 NANOSLEEP.SYNCS 0x989680 ;  /* 0x009896800000895d */ /* 0x004fea0003900000 */
[----:B------:R-:W2:Y:S02]  /*9670*/  @!P0 SYNCS.PHASECHK.TRANS64 P0, [R0+URZ+0x68], R14 ;  /* 0x0000680e000085a7 */ /* 0x000ea400080010ff */
[----:B--2---:R-:W-:Y:S05]  /*9680*/  @!P0 BRA `(.L_x_157) ;  /* 0xfffffffc00f08947 */ /* 0x004fea000383ffff */
[----:B------:R-:W-:Y:S05]  /*9690*/  BRA `(.L_x_158) ;  /* 0xffffffac00c07947 */ /* 0x000fea000383ffff */
.L_x_78:
[----:B------:R-:W-:-:S07]  /*96a0*/  MOV R0, UR7 ;  /* 0x0000000700007c02 */ /* 0x000fce0008000f00 */
.L_x_159:
[----:B-1----:R1:W3:Y:S02]  /*96b0*/  SYNCS.PHASECHK.TRANS64.TRYWAIT P0, [R0+URZ+0x50], R2 ;  /* 0x00005002000075a7 */ /* 0x0022e400080011ff */
[----:B---3--:R-:W-:Y:S05]  /*96c0*/  @!P0 NANOSLEEP.SYNCS 0x989680 ;  /* 0x009896800000895d */ /* 0x008fea0003900000 */
[----:B------:R-:W3:Y:S02]  /*96d0*/  @!P0 SYNCS.PHASECHK.TRANS64 P0, [R0+URZ+0x50], R2 ;  /* 0x00005002000085a7 */ /* 0x000ee400080010ff */
[----:B---3--:R-:W-:Y:S05]  /*96e0*/  @!P0 BRA `(.L_x_159) ;  /* 0xfffffffc00f08947 */ /* 0x008fea000383ffff */
[----:B------:R-:W-:Y:S05]  /*96f0*/  BRA `(.L_x_160) ;  /* 0xffffffb000307947 */ /* 0x000fea000383ffff */
.L_x_79:
[----:B-1----:R-:W-:-:S07]  /*9700*/  MOV R0, UR7 ;  /* 0x0000000700007c02 */ /* 0x002fce0008000f00 */
.L_x_161:
[----:B-1----:R1:W3:Y:S02]  /*9710*/  SYNCS.PHASECHK.TRANS64.TRYWAIT P0, [R0+URZ+0x58], R2 ;  /* 0x00005802000075a7 */ /* 0x0022e400080011ff */
[----:B---3--:R-:W-:Y:S05]  /*9720*/  @!P0 NANOSLEEP.SYNCS 0x989680 ;  /* 0x009896800000895d */ /* 0x008fea0003900000 */
[----:B------:R-:W3:Y:S02]  /*9730*/  @!P0 SYNCS.PHASECHK.TRANS64 P0, [R0+URZ+0x58], R2 ;  /* 0x00005802000085a7 */ /* 0x000ee400080010ff */
[----:B---3--:R-:W-:Y:S05]  /*9740*/  @!P0 BRA `(.L_x_161) ;  /* 0xfffffffc00f08947 */ /* 0x008fea000383ffff */
[----:B------:R-:W-:Y:S05]  /*9750*/  BRA `(.L_x_162) ;  /* 0xffffffb000207947 */ /* 0x000fea000383ffff */
.L_x_80:
[----:B-1----:R-:W-:-:S07]  /*9760*/  MOV R0, UR7 ;  /* 0x0000000700007c02 */ /* 0x002fce0008000f00 */
.L_x_163:
[----:B-1----:R1:W3:Y:S02]  /*9770*/  SYNCS.PHASECHK.TRANS64.TRYWAIT P0, [R0+URZ+0x60], R2 ;  /* 0x00006002000075a7 */ /* 0x0022e400080011ff */
[----:B---3--:R-:W-:Y:S05]  /*9780*/  @!P0 NANOSLEEP.SYNCS 0x989680 ;  /* 0x009896800000895d */ /* 0x008fea0003900000 */
[----:B------:R-:W3:Y:S02]  /*9790*/  @!P0 SYNCS.PHASECHK.TRANS64 P0, [R0+URZ+0x60], R2 ;  /* 0x00006002000085a7 */ /* 0x000ee400080010ff */
[----:B---3--:R-:W-:Y:S05]  /*97a0*/  @!P0 BRA `(.L_x_163) ;  /* 0xfffffffc00f08947 */ /* 0x008fea000383ffff */
[----:B------:R-:W-:Y:S05]  /*97b0*/  BRA `(.L_x_164) ;  /* 0xffffffb000107947 */ /* 0x000fea000383ffff */
.L_x_82:
[----:B--2---:R2:W4:Y:S02]  /*97c0*/  SYNCS.PHASECHK.TRANS64.TRYWAIT P0, [R0+URZ+0x80], R2 ;  /* 0x00008002000075a7 */ /* 0x00452400080011ff */
[----:B----4-:R-:W-:Y:S05]  /*97d0*/  @!P0 NANOSLEEP.SYNCS 0x989680 ;  /* 0x009896800000895d */ /* 0x010fea0003900000 */
[----:B------:R-:W4:Y:S02]  /*97e0*/  @!P0 SYNCS.PHASECHK.TRANS64 P0, [R0+URZ+0x80], R2 ;  /* 0x00008002000085a7 */ /* 0x000f2400080010ff */
[----:B----4-:R-:W-:Y:S05]  /*97f0*/  @!P0 BRA `(.L_x_82) ;  /* 0xfffffffc00f08947 */ /* 0x010fea000383ffff */
[----:B------:R-:W-:Y:S05]  /*9800*/  BRA `(.L_x_165) ;  /* 0xffffffb000dc7947 */ /* 0x000fea000383ffff */
.L_x_93:
[----:B-1----:R1:W3:Y:S02]  /*9810*/  SYNCS.PHASECHK.TRANS64.TRYWAIT P1, [R2+URZ+0x30], R0 ;  /* 0x00003000020075a7 */ /* 0x0022e400080211ff */
[----:B---3--:R-:W-:Y:S05]  /*9820*/  @!P1 NANOSLEEP.SYNCS 0x989680 ;  /* 0x009896800000995d */ /* 0x008fea0003900000 */
[----:B------:R-:W3:Y:S02]  /*9830*/  @!P1 SYNCS.PHASECHK.TRANS64 P1, [R2+URZ+0x30], R0 ;  /* 0x00003000020095a7 */ /* 0x000ee400080210ff */
[----:B---3--:R-:W-:Y:S05]  /*9840*/  @!P1 BRA `(.L_x_93) ;  /* 0xfffffffc00f09947 */ /* 0x008fea000383ffff */
[----:B------:R-:W-:Y:S05]  /*9850*/  BRA `(.L_x_92) ;  /* 0xffffffbc00f47947 */ /* 0x000fea000383ffff */
.L_x_95:
[----:B-1----:R1:W2:Y:S02]  /*9860*/  SYNCS.PHASECHK.TRANS64.TRYWAIT P0, [R113+URZ+0xa0], R3 ;  /* 0x0000a003710075a7 */ /* 0x0022a400080011ff */
[----:B--2---:R-:W-:Y:S05]  /*9870*/  @!P0 NANOSLEEP.SYNCS 0x989680 ;  /* 0x009896800000895d */ /* 0x004fea0003900000 */
[----:B------:R-:W2:Y:S02]  /*9880*/  @!P0 SYNCS.PHASECHK.TRANS64 P0, [R113+URZ+0xa0], R3 ;  /* 0x0000a003710085a7 */ /* 0x000ea400080010ff */
[----:B--2---:R-:W-:Y:S05]  /*9890*/  @!P0 BRA `(.L_x_95) ;  /* 0xfffffffc00f08947 */ /* 0x004fea000383ffff */
[----:B------:R-:W-:Y:S05]  /*98a0*/  BRA `(.L_x_94) ;  /* 0xffffffc000487947 */ /* 0x000fea000383ffff */
.L_x_103:
[----:B--2---:R2:W3:Y:S02]  /*98b0*/  SYNCS.PHASECHK.TRANS64.TRYWAIT P0, [R0+URZ+0x30], R3 ;  /* 0x00003003000075a7 */ /* 0x0044e400080011ff */
[----:B---3--:R-:W-:Y:S05]  /*98c0*/  @!P0 NANOSLEEP.SYNCS 0x989680 ;  /* 0x009896800000895d */ /* 0x008fea0003900000 */
[----:B------:R-:W3:Y:S02]  /*98d0*/  @!P0 SYNCS.PHASECHK.TRANS64 P0, [R0+URZ+0x30], R3 ;  /* 0x00003003000085a7 */ /* 0x000ee400080010ff */
[----:B---3--:R-:W-:Y:S05]  /*98e0*/  @!P0 BRA `(.L_x_103) ;  /* 0xfffffffc00f08947 */ /* 0x008fea000383ffff */
[----:B------:R-:W-:Y:S05]  /*98f0*/  BRA `(.L_x_102) ;  /* 0xffffffcc00387947 */ /* 0x000fea000383ffff */
.L_x_111:
[----:B--2---:R2:W3:Y:S02]  /*9900*/  SYNCS.PHASECHK.TRANS64.TRYWAIT P0, [R0+URZ+0x30], R4 ;  /* 0x00003004000075a7 */ /* 0x0044e400080011ff */
[----:B---3--:R-:W-:Y:S05]  /*9910*/  @!P0 NANOSLEEP.SYNCS 0x989680 ;  /* 0x009896800000895d */ /* 0x008fea0003900000 */
[----:B------:R-:W3:Y:S02]  /*9920*/  @!P0 SYNCS.PHASECHK.TRANS64 P0, [R0+URZ+0x30], R4 ;  /* 0x00003004000085a7 */ /* 0x000ee400080010ff */
[----:B---3--:R-:W-:Y:S05]  /*9930*/  @!P0 BRA `(.L_x_111) ;  /* 0xfffffffc00f08947 */ /* 0x008fea000383ffff */
[----:B------:R-:W-:Y:S05]  /*9940*/  BRA `(.L_x_110) ;  /* 0xffffffd8007c7947 */ /* 0x000fea000383ffff */
.L_x_119:
[----:B--2---:R2:W3:Y:S02]  /*9950*/  SYNCS.PHASECHK.TRANS64.TRYWAIT P0, [R0+URZ+0x30], R4 ;  /* 0x00003004000075a7 */ /* 0x0044e400080011ff */
[----:B---3--:R-:W-:Y:S05]  /*9960*/  @!P0 NANOSLEEP.SYNCS 0x989680 ;  /* 0x009896800000895d */ /* 0x008fea0003900000 */
[----:B------:R-:W3:Y:S02]  /*9970*/  @!P0 SYNCS.PHASECHK.TRANS64 P0, [R0+URZ+0x30], R4 ;  /* 0x00003004000085a7 */ /* 0x000ee400080010ff */
[----:B---3--:R-:W-:Y:S05]  /*9980*/  @!P0 BRA `(.L_x_119) ;  /* 0xfffffffc00f08947 */ /* 0x008fea000383ffff */
[----:B------:R-:W-:Y:S05]  /*9990*/  BRA `(.L_x_118) ;  /* 0xffffffe400cc7947 */ /* 0x000fea000383ffff */
        .weak           $__internal_0_$__cuda_sm10x_tcgen05_guardrail_trap_col_being_dealloced_not_returned_by_alloc
        .type           $__internal_0_$__cuda_sm10x_tcgen05_guardrail_trap_col_being_dealloced_not_returned_by_alloc,@function
        .size           $__internal_0_$__cuda_sm10x_tcgen05_guardrail_trap_col_being_dealloced_not_returned_by_alloc,($__internal_1_$__cuda_sm10x_tcgen05_guardrail_trap_phase_invalid_during_alloc - $__internal_0_$__cuda_sm10x_tcgen05_guardrail_trap_col_being_dealloced_not_returned_by_alloc)
$__internal_0_$__cuda_sm10x_tcgen05_guardrail_trap_col_being_dealloced_not_returned_by_alloc:
[----:B------:R-:W-:Y:S05]  /*99a0*/  BPT.TRAP 0x1 ;  /* 0x000000040000795c */ /* 0x000fea0000300000 */
[----:B------:R-:W-:-:S04]  /*99b0*/  HFMA2 R3, -RZ, RZ, 0, 0 ;  /* 0x00000000ff037431 */ /* 0x000fc800000001ff */
[----:B------:R-:W-:Y:S05]  /*99c0*/  RET.REL.NODEC R2 `(_ZN7cutlass13device_kernelINS_4gemm6kernel13GemmUniversalIN4cute5tupleIJiiiiEEENS1_10collective13CollectiveMmaINS1_35MainloopSm100TmaUmmaWarpSpecializedILi3ELi2ELi4ENS5_IJNS4_1CILi1EEESB_SB_EEEEENS5_IJNSA_ILi64EEENSA_ILi256EEESE_EEENS_12float_e5m2_tENS5_IJlSB_lEEESH_SI_NS4_8TiledMMAINS4_8MMA_AtomIJNS4_10MMA_TraitsINS4_19SM100_MMA_F8F6F4_SSEJSH_SH_fSE_SF_NS4_17integral_constantINS4_4UMMA5MajorELSP_0EEESQ_NSN_INSO_7ScaleInELSR_0EEESS_EEEEEENS4_6LayoutISC_NS5_IJNSA_ILi0EEESW_SW_EEEEENS5_IJNS4_10UnderscoreESZ_SZ_EEEEENS4_13SM90_TMA_LOADENS4_14ComposedLayoutINS4_7SwizzleILi2ELi4ELi3EEENS4_18smem_ptr_flag_bitsILi8EEENSV_INS5_IJNSA_ILi8EEESE_EEENS5_IJSE_SB_EEEEEEEvNS4_8identityES12_S1C_vS1D_EENS_8epilogue10collective18CollectiveEpilogueINS1F_23Sm100TmaWarpSpecializedILi4ELi2ELi32ELb0ELb0EEEJSG_NS5_IJNSV_ISE_SB_EES1K_EEESH_SI_SH_SI_NS1F_6fusion15FusionCallbacksIS1J_NS1M_17LinearCombinationISH_fSH_fLNS_15FloatRoundStyleE2EEESG_S1L_JEEENS4_5SM1004TMEM4LOAD26SM100_TMEM_LOAD_16dp32b32xES12_S1C_NS4_39AutoVectorizingCopyWithAssumedAlignmentILi128EEENS4_14SM90_TMA_STOREES1C_S1X_S1X_EEEvvEEEEvNT_6ParamsE) ;  /* 0xffffff64028c7950 */ /* 0x000fea0003c3ffff */
        .weak           $__internal_1_$__cuda_sm10x_tcgen05_guardrail_trap_phase_invalid_during_alloc
        .type           $__internal_1_$__cuda_sm10x_tcgen05_guardrail_trap_phase_invalid_during_alloc,@function
        .size           $__internal_1_$__cuda_sm10x_tcgen05_guardrail_trap_phase_invalid_during_alloc,($__internal_2_$__cuda_sm10x_tcgen05_guardrail_trap_unallocated_columns_being_dealloced - $__internal_1_$__cuda_sm10x_tcgen05_guardrail_trap_phase_invalid_during_alloc)
$__internal_1_$__cuda_sm10x_tcgen05_guardrail_trap_phase_invalid_during_alloc:
[----:B------:R-:W-:Y:S05]  /*99d0*/  BPT.TRAP 0x1 ;  /* 0x000000040000795c */ /* 0x000fea0000300000 */
[----:B------:R-:W-:-:S04]  /*99e0*/  MOV R3, 0x0 ;  /* 0x0000000000037802 */ /* 0x000fc80000000f00 */
[----:B------:R-:W-:Y:S05]  /*99f0*/  RET.REL.NODEC R2 `(_ZN7cutlass13device_kernelINS_4gemm6kernel13GemmUniversalIN4cute5tupleIJiiiiEEENS1_10collective13CollectiveMmaINS1_35MainloopSm100TmaUmmaWarpSpecializedILi3ELi2ELi4ENS5_IJNS4_1CILi1EEESB_SB_EEEEENS5_IJNSA_ILi64EEENSA_ILi256EEESE_EEENS_12float_e5m2_tENS5_IJlSB_lEEESH_SI_NS4_8TiledMMAINS4_8MMA_AtomIJNS4_10MMA_TraitsINS4_19SM100_MMA_F8F6F4_SSEJSH_SH_fSE_SF_NS4_17integral_constantINS4_4UMMA5MajorELSP_0EEESQ_NSN_INSO_7ScaleInELSR_0EEESS_EEEEEENS4_6LayoutISC_NS5_IJNSA_ILi0EEESW_SW_EEEEENS5_IJNS4_10UnderscoreESZ_SZ_EEEEENS4_13SM90_TMA_LOADENS4_14ComposedLayoutINS4_7SwizzleILi2ELi4ELi3EEENS4_18smem_ptr_flag_bitsILi8EEENSV_INS5_IJNSA_ILi8EEESE_EEENS5_IJSE_SB_EEEEEEEvNS4_8identityES12_S1C_vS1D_EENS_8epilogue10collective18CollectiveEpilogueINS1F_23Sm100TmaWarpSpecializedILi4ELi2ELi32ELb0ELb0EEEJSG_NS5_IJNSV_ISE_SB_EES1K_EEESH_SI_SH_SI_NS1F_6fusion15FusionCallbacksIS1J_NS1M_17LinearCombinationISH_fSH_fLNS_15FloatRoundStyleE2EEESG_S1L_JEEENS4_5SM1004TMEM4LOAD26SM100_TMEM_LOAD_16dp32b32xES12_S1C_NS4_39AutoVectorizingCopyWithAssumedAlignmentILi128EEENS4_14SM90_TMA_STOREES1C_S1X_S1X_EEEvvEEEEvNT_6ParamsE) ;  /* 0xffffff6402807950 */ /* 0x000fea0003c3ffff */
        .weak           $__internal_2_$__cuda_sm10x_tcgen05_guardrail_trap_unallocated_columns_being_dealloced
        .type           $__internal_2_$__cuda_sm10x_tcgen05_guardrail_trap_unallocated_columns_being_dealloced,@function
        .size           $__internal_2_$__cuda_sm10x_tcgen05_guardrail_trap_unallocated_columns_being_dealloced,(.L_x_167 - $__internal_2_$__cuda_sm10x_tcgen05_guardrail_trap_unallocated_columns_being_dealloced)
$__internal_2_$__cuda_sm10x_tcgen05_guardrail_trap_unallocated_columns_being_dealloced:
[----:B------:R-:W-:Y:S05]  /*9a00*/  BPT.TRAP 0x1 ;  /* 0x000000040000795c */ /* 0x000fea0000300000 */
[----:B------:R-:W-:-:S04]  /*9a10*/  HFMA2 R3, -RZ, RZ, 0, 0 ;  /* 0x00000000ff037431 */ /* 0x000fc800000001ff */
[----:B------:R-:W-:Y:S05]  /*9a20*/  RET.REL.NODEC R2 `(_ZN7cutlass13device_kernelINS_4gemm6kernel13GemmUniversalIN4cute5tupleIJiiiiEEENS1_10collective13CollectiveMmaINS1_35MainloopSm100TmaUmmaWarpSpecializedILi3ELi2ELi4ENS5_IJNS4_1CILi1EEESB_SB_EEEEENS5_IJNSA_ILi64EEENSA_ILi256EEESE_EEENS_12float_e5m2_tENS5_IJlSB_lEEESH_SI_NS4_8TiledMMAINS4_8MMA_AtomIJNS4_10MMA_TraitsINS4_19SM100_MMA_F8F6F4_SSEJSH_SH_fSE_SF_NS4_17integral_constantINS4_4UMMA5MajorELSP_0EEESQ_NSN_INSO_7ScaleInELSR_0EEESS_EEEEEENS4_6LayoutISC_NS5_IJNSA_ILi0EEESW_SW_EEEEENS5_IJNS4_10UnderscoreESZ_SZ_EEEEENS4_13SM90_TMA_LOADENS4_14ComposedLayoutINS4_7SwizzleILi2ELi4ELi3EEENS4_18smem_ptr_flag_bitsILi8EEENSV_INS5_IJNSA_ILi8EEESE_EEENS5_IJSE_SB_EEEEEEEvNS4_8identityES12_S1C_vS1D_EENS_8epilogue10collective18CollectiveEpilogueINS1F_23Sm100TmaWarpSpecializedILi4ELi2ELi32ELb0ELb0EEEJSG_NS5_IJNSV_ISE_SB_EES1K_EEESH_SI_SH_SI_NS1F_6fusion15FusionCallbacksIS1J_NS1M_17LinearCombinationISH_fSH_fLNS_15FloatRoundStyleE2EEESG_S1L_JEEENS4_5SM1004TMEM4LOAD26SM100_TMEM_LOAD_16dp32b32xES12_S1C_NS4_39AutoVectorizingCopyWithAssumedAlignmentILi128EEENS4_14SM90_TMA_STOREES1C_S1X_S1X_EEEvvEEEEvNT_6ParamsE) ;  /* 0xffffff6402747950 */ /* 0x000fea0003c3ffff */
.L_x_166:
[----:B------:R-:W-:-:S00]  /*9a30*/  BRA `(.L_x_166) ;  /* 0xfffffffc00fc7947 */ /* 0x000fc0000383ffff */
[----:B------:R-:W-:-:S00]  /*9a40*/  NOP ;  /* 0x0000000000007918 */ /* 0x000fc00000000000 */
        /* <DEDUP_REMOVED lines=11> */
.L_x_167:


//--------------------- .nv.global.init           --------------------------
	.section	.nv.global.init,"aw",@progbits
.nv.global.init:
	.type		$str$27,@object
	.size		$str$27,($str$28 - $str$27)
$str$27:
        /*0000*/ 	.byte	0x28, 0x61, 0x64, 0x64, 0x72, 0x65, 0x73, 0x73, 0x20, 0x26, 0x20, 0x6d, 0x61, 0x73, 0x6b, 0x29
        /*0010*/ 	.byte	0x20, 0x3d, 0x3d, 0x20, 0x30, 0x00
	.type		$str$28,@object
	.size		$str$28,($str$26 - $str$28)
$str$28:
        /*0016*/ 	.byte	0x2f, 0x74, 0x6d, 0x70, 0x2f, 0x63, 0x75, 0x74, 0x6c, 0x61, 0x73, 0x73, 0x5f, 0x73, 0x77, 0x65
        /*0026*/ 	.byte	0x65, 0x70, 0x5f, 0x73, 0x72, 0x63, 0x2f, 0x69, 0x6e, 0x63, 0x6c, 0x75, 0x64, 0x65, 0x2f, 0x63
        /*0036*/ 	.byte	0x75, 0x74, 0x65, 0x2f, 0x70, 0x6f, 0x69, 0x6e, 0x74, 0x65, 0x72, 0x5f, 0x66, 0x6c, 0x61, 0x67
        /*0046*/ 	.byte	0x67, 0x65, 0x64, 0x2e, 0x68, 0x70, 0x70, 0x00
	.type		$str$26,@object
	.size		$str$26,($str$25 - $str$26)
$str$26:
        /*004e*/ 	.byte	0x2f, 0x74, 0x6d, 0x70, 0x2f, 0x63, 0x75, 0x74, 0x6c, 0x61, 0x73, 0x73, 0x5f, 0x73, 0x77, 0x65
        /*005e*/ 	.byte	0x65, 0x70, 0x5f, 0x73, 0x72, 0x63, 0x2f, 0x69, 0x6e, 0x63, 0x6c, 0x75, 0x64, 0x65, 0x2f, 0x63
        /*006e*/ 	.byte	0x75, 0x74, 0x65, 0x2f, 0x61, 0x74, 0x6f, 0x6d, 0x2f, 0x63, 0x6f, 0x70, 0x79, 0x5f, 0x74, 0x72
        /*007e*/ 	.byte	0x61, 0x69, 0x74, 0x73, 0x5f, 0x73, 0x6d, 0x31, 0x30, 0x30, 0x2e, 0x68, 0x70, 0x70, 0x00
	.type		$str$25,@object
	.size		$str$25,(__unnamed_1 - $str$25)
$str$25:
        /*008d*/ 	.byte	0x28, 0x28, 0x75, 0x69, 0x6e, 0x74, 0x33, 0x32, 0x5f, 0x74, 0x28, 0x74, 0x68, 0x72, 0x65, 0x61
        /*009d*/ 	.byte	0x64, 0x49, 0x64, 0x78, 0x2e, 0x78, 0x29, 0x20, 0x2f, 0x20, 0x33, 0x32, 0x29, 0x20, 0x25, 0x20
        /*00ad*/ 	.byte	0x34, 0x29, 0x20, 0x3d, 0x3d, 0x20, 0x28, 0x28, 0x28, 0x74, 0x6d, 0x65, 0x6d, 0x5f, 0x61, 0x64
        /*00bd*/ 	.byte	0x64, 0x72, 0x20, 0x3e, 0x3e, 0x20, 0x31, 0x36, 0x29, 0x20, 0x2f, 0x20, 0x33, 0x32, 0x29, 0x20
        /*00cd*/ 	.byte	0x25, 0x20, 0x34, 0x29, 0x00
	.type		__unnamed_1,@object
	.size		__unnamed_1,(__unnamed_2 - __unnamed_1)
__unnamed_1:
        /*00d2*/ 	.byte	0x61, 0x75, 0x74, 0x6f, 0x20, 0x63, 0x75, 0x74, 0x65, 0x3a, 0x3a, 0x61, 0x73, 0x5f, 0x70, 0x6f
        /* <DEDUP_REMOVED lines=24> */
        /*0262*/ 	.byte	0x3c, 0x34, 0x30, 0x39, 0x36, 0x3e, 0x3e, 0x3e, 0x3e, 0x5d, 0x00
	.type		__unnamed_2,@object
	.size		__unnamed_2,(__unnamed_3 - __unnamed_2)
__unnamed_2:
        /* <DEDUP_REMOVED lines=26> */
	.type		__unnamed_3,@object
	.size		__unnamed_3,(.L_3 - __unnamed_3)
__unnamed_3:
        /* <DEDUP_REMOVED lines=40> */
        /*0688*/ 	.byte	0x74, 0x65, 0x3a, 0x3a, 0x43, 0x3c, 0x30, 0x3e, 0x3e, 0x3e, 0x3e, 0x5d, 0x00
.L_3:


//--------------------- .nv.shared._ZN7cutlass13device_kernelINS_4gemm6kernel13GemmUniversalIN4cute5tupleIJiiiiEEENS1_10collective13CollectiveMmaINS1_35MainloopSm100TmaUmmaWarpSpecializedILi3ELi2ELi4ENS5_IJNS4_1CILi1EEESB_SB_EEEEENS5_IJNSA_ILi64EEENSA_ILi256EEESE_EEENS_12float_e5m2_tENS5_IJlSB_lEEESH_SI_NS4_8TiledMMAINS4_8MMA_AtomIJNS4_10MMA_TraitsINS4_19SM100_MMA_F8F6F4_SSEJSH_SH_fSE_SF_NS4_17integral_constantINS4_4UMMA5MajorELSP_0EEESQ_NSN_INSO_7ScaleInELSR_0EEESS_EEEEEENS4_6LayoutISC_NS5_IJNSA_ILi0EEESW_SW_EEEEENS5_IJNS4_10UnderscoreESZ_SZ_EEEEENS4_13SM90_TMA_LOADENS4_14ComposedLayoutINS4_7SwizzleILi2ELi4ELi3EEENS4_18smem_ptr_flag_bitsILi8EEENSV_INS5_IJNSA_ILi8EEESE_EEENS5_IJSE_SB_EEEEEEEvNS4_8identityES12_S1C_vS1D_EENS_8epilogue10collective18CollectiveEpilogueINS1F_23Sm100TmaWarpSpecializedILi4ELi2ELi32ELb0ELb0EEEJSG_NS5_IJNSV_ISE_SB_EES1K_EEESH_SI_SH_SI_NS1F_6fusion15FusionCallbacksIS1J_NS1M_17LinearCombinationISH_fSH_fLNS_15FloatRoundStyleE2EEESG_S1L_JEEENS4_5SM1004TMEM4LOAD26SM100_TMEM_LOAD_16dp32b32xES12_S1C_NS4_39AutoVectorizingCopyWithAssumedAlignmentILi128EEENS4_14SM90_TMA_STOREES1C_S1X_S1X_EEEvvEEEEvNT_6ParamsE --------------------------
	.section	.nv.shared._ZN7cutlass13device_kernelINS_4gemm6kernel13GemmUniversalIN4cute5tupleIJiiiiEEENS1_10collective13CollectiveMmaINS1_35MainloopSm100TmaUmmaWarpSpecializedILi3ELi2ELi4ENS5_IJNS4_1CILi1EEESB_SB_EEEEENS5_IJNSA_ILi64EEENSA_ILi256EEESE_EEENS_12float_e5m2_tENS5_IJlSB_lEEESH_SI_NS4_8TiledMMAINS4_8MMA_AtomIJNS4_10MMA_TraitsINS4_19SM100_MMA_F8F6F4_SSEJSH_SH_fSE_SF_NS4_17integral_constantINS4_4UMMA5MajorELSP_0EEESQ_NSN_INSO_7ScaleInELSR_0EEESS_EEEEEENS4_6LayoutISC_NS5_IJNSA_ILi0EEESW_SW_EEEEENS5_IJNS4_10UnderscoreESZ_SZ_EEEEENS4_13SM90_TMA_LOADENS4_14ComposedLayoutINS4_7SwizzleILi2ELi4ELi3EEENS4_18smem_ptr_flag_bitsILi8EEENSV_INS5_IJNSA_ILi8EEESE_EEENS5_IJSE_SB_EEEEEEEvNS4_8identityES12_S1C_vS1D_EENS_8epilogue10collective18CollectiveEpilogueINS1F_23Sm100TmaWarpSpecializedILi4ELi2ELi32ELb0ELb0EEEJSG_NS5_IJNSV_ISE_SB_EES1K_EEESH_SI_SH_SI_NS1F_6fusion15FusionCallbacksIS1J_NS1M_17LinearCombinationISH_fSH_fLNS_15FloatRoundStyleE2EEESG_S1L_JEEENS4_5SM1004TMEM4LOAD26SM100_TMEM_LOAD_16dp32b32xES12_S1C_NS4_39AutoVectorizingCopyWithAssumedAlignmentILi128EEENS4_14SM90_TMA_STOREES1C_S1X_S1X_EEEvvEEEEvNT_6ParamsE,"aw",@nobits
	.sectionflags	@""
	.align	16
	.zero		1024


//--------------------- .nv.shared.reserved.0     --------------------------
	.section	.nv.shared.reserved.0,"aw",@nobits
	.weak		__nv_reservedSMEM_offset_0_alias
	.size		__nv_reservedSMEM_offset_0_alias, 0, 64
	.other		__nv_reservedSMEM_offset_0_alias,@"STO_CUDA_RESERVED_SHARED STV_DEFAULT"
__nv_reservedSMEM_offset_0_alias:
	.zero		0
.nv.shared.reserved.0:
	.zero		64
	.weak		__nv_reservedSMEM_tcgen05_partition
	.type		__nv_reservedSMEM_tcgen05_partition,@object
	.size		__nv_reservedSMEM_tcgen05_partition,(.L_0 - __nv_reservedSMEM_tcgen05_partition)
__nv_reservedSMEM_tcgen05_partition:
	.zero		32
.L_0:


//--------------------- .nv.global                --------------------------
	.section	.nv.global,"aw",@nobits
.nv.global:
	.type		_ZN39_INTERNAL_fe5627d6_4_k_cu_2bf5b393_79934cute1_E,@object
	.size		_ZN39_INTERNAL_fe5627d6_4_k_cu_2bf5b393_79934cute1_E,(_ZN39_INTERNAL_fe5627d6_4_k_cu_2bf5b393_79934cuda3std3__45__cpo6cbeginE - _ZN39_INTERNAL_fe5627d6_4_k_cu_2bf5b393_79934cute1_E)
_ZN39_INTERNAL_fe5627d6_4_k_cu_2bf5b393_79934cute1_E:
	.zero		1
	.type		_ZN39_INTERNAL_fe5627d6_4_k_cu_2bf5b393_79934cuda3std3__45__cpo6cbeginE,@object
	.size		_ZN39_INTERNAL_fe5627d6_4_k_cu_2bf5b393_79934cuda3std3__45__cpo6cbeginE,(_ZN39_INTERNAL_fe5627d6_4_k_cu_2bf5b393_79934cuda3std3__48in_placeE - _ZN39_INTERNAL_fe5627d6_4_k_cu_2bf5b393_79934cuda3std3__45__cpo6cbeginE)
_ZN39_INTERNAL_fe5627d6_4_k_cu_2bf5b393_79934cuda3std3__45__cpo6cbeginE:
	.zero		1
	.type		_ZN39_INTERNAL_fe5627d6_4_k_cu_2bf5b393_79934cuda3std3__48in_placeE,@object
	.size		_ZN39_INTERNAL_fe5627d6_4_k_cu_2bf5b393_79934cuda3std3__48in_placeE,(_ZN39_INTERNAL_fe5627d6_4_k_cu_2bf5b393_79934cuda3std6ranges3__45__cpo9iter_moveE - _ZN39_INTERNAL_fe5627d6_4_k_cu_2bf5b393_79934cuda3std3__48in_placeE)
_ZN39_INTERNAL_fe5627d6_4_k_cu_2bf5b393_79934cuda3std3__48in_placeE:
	.zero		1
	.type		_ZN39_INTERNAL_fe5627d6_4_k_cu_2bf5b393_79934cuda3std6ranges3__45__cpo9iter_moveE,@object
	.size		_ZN39_INTERNAL_fe5627d6_4_k_cu_2bf5b393_79934cuda3std6ranges3__45__cpo9iter_moveE,(_ZN39_INTERNAL_fe5627d6_4_k_cu_2bf5b393_79934cuda3std3__45__cpo5beginE - _ZN39_INTERNAL_fe5627d6_4_k_cu_2bf5b393_79934cuda3std6ranges3__45__cpo9iter_moveE)
_ZN39_INTERNAL_fe5627d6_4_k_cu_2bf5b393_79934cuda3std6ranges3__45__cpo9iter_moveE:
	.zero		1
	.type		_ZN39_INTERNAL_fe5627d6_4_k_cu_2bf5b393_79934cuda3std3__45__cpo5beginE,@object
	.size		_ZN39_INTERNAL_fe5627d6_4_k_cu_2bf5b393_79934cuda3std3__45__cpo5beginE,(_ZN39_INTERNAL_fe5627d6_4_k_cu_2bf5b393_79934cuda3std3__441_GLOBAL__N__fe5627d6_4_k_cu_2bf5b393_79936ignoreE - _ZN39_INTERNAL_fe5627d6_4_k_cu_2bf5b393_79934cuda3std3__45__cpo5beginE)
_ZN39_INTERNAL_fe5627d6_4_k_cu_2bf5b393_79934cuda3std3__45__cpo5beginE:
	.zero		1
	.type		_ZN39_INTERNAL_fe5627d6_4_k_cu_2bf5b393_79934cuda3std3__441_GLOBAL__N__fe5627d6_4_k_cu_2bf5b393_79936ignoreE,@object
	.size		_ZN39_INTERNAL_fe5627d6_4_k_cu_2bf5b393_79934cuda3std3__441_GLOBAL__N__fe5627d6_4_k_cu_2bf5b393_79936ignoreE,(_ZN39_INTERNAL_fe5627d6_4_k_cu_2bf5b393_79934cute7productE - _ZN39_INTERNAL_fe5627d6_4_k_cu_2bf5b393_79934cuda3std3__441_GLOBAL__N__fe5627d6_4_k_cu_2bf5b393_79936ignoreE)
_ZN39_INTERNAL_fe5627d6_4_k_cu_2bf5b393_79934cuda3std3__441_GLOBAL__N__fe5627d6_4_k_cu_2bf5b393_79936ignoreE:
	.zero		1
	.type		_ZN39_INTERNAL_fe5627d6_4_k_cu_2bf5b393_79934cute7productE,@object
	.size		_ZN39_INTERNAL_fe5627d6_4_k_cu_2bf5b393_79934cute7productE,(_ZN39_INTERNAL_fe5627d6_4_k_cu_2bf5b393_79934cuda3std3__45__cpo3endE - _ZN39_INTERNAL_fe5627d6_4_k_cu_2bf5b393_79934cute7productE)
_ZN39_INTERNAL_fe5627d6_4_k_cu_2bf5b393_79934cute7productE:
	.zero		1
	.type		_ZN39_INTERNAL_fe5627d6_4_k_cu_2bf5b393_79934cuda3std3__45__cpo3endE,@object
	.size		_ZN39_INTERNAL_fe5627d6_4_k_cu_2bf5b393_79934cuda3std3__45__cpo3endE,(_ZN39_INTERNAL_fe5627d6_4_k_cu_2bf5b393_79934cuda3std3__419piecewise_constructE - _ZN39_INTERNAL_fe5627d6_4_k_cu_2bf5b393_79934cuda3std3__45__cpo3endE)
_ZN39_INTERNAL_fe5627d6_4_k_cu_2bf5b393_79934cuda3std3__45__cpo3endE:
	.zero		1
	.type		_ZN39_INTERNAL_fe5627d6_4_k_cu_2bf5b393_79934cuda3std3__419piecewise_constructE,@object
	.size		_ZN39_INTERNAL_fe5627d6_4_k_cu_2bf5b393_79934cuda3std3__419piecewise_constructE,(_ZN39_INTERNAL_fe5627d6_4_k_cu_2bf5b393_79934cuda3std3__45__cpo4cendE - _ZN39_INTERNAL_fe5627d6_4_k_cu_2bf5b393_79934cuda3std3__419piecewise_constructE)
_ZN39_INTERNAL_fe5627d6_4_k_cu_2bf5b393_79934cuda3std3__419piecewise_constructE:
	.zero		1
	.type		_ZN39_INTERNAL_fe5627d6_4_k_cu_2bf5b393_79934cuda3std3__45__cpo4cendE,@object
	.size		_ZN39_INTERNAL_fe5627d6_4_k_cu_2bf5b393_79934cuda3std3__45__cpo4cendE,(_ZN39_INTERNAL_fe5627d6_4_k_cu_2bf5b393_79934cuda3std6ranges3__45__cpo4swapE - _ZN39_INTERNAL_fe5627d6_4_k_cu_2bf5b393_79934cuda3std3__45__cpo4cendE)
_ZN39_INTERNAL_fe5627d6_4_k_cu_2bf5b393_79934cuda3std3__45__cpo4cendE:
	.zero		1
	.type		_ZN39_INTERNAL_fe5627d6_4_k_cu_2bf5b393_79934cuda3std6ranges3__45__cpo4swapE,@object
	.size		_ZN39_INTERNAL_fe5627d6_4_k_cu_2bf5b393_79934cuda3std6ranges3__45__cpo4swapE,(.L_11 - _ZN39_INTERNAL_fe5627d6_4_k_cu_2bf5b393_79934cuda3std6ranges3__45__cpo4swapE)
_ZN39_INTERNAL_fe5627d6_4_k_cu_2bf5b393_79934cuda3std6ranges3__45__cpo4swapE:
	.zero		1
.L_11:


//--------------------- .nv.constant0._ZN7cutlass13device_kernelINS_4gemm6kernel13GemmUniversalIN4cute5tupleIJiiiiEEENS1_10collective13CollectiveMmaINS1_35MainloopSm100TmaUmmaWarpSpecializedILi3ELi2ELi4ENS5_IJNS4_1CILi1EEESB_SB_EEEEENS5_IJNSA_ILi64EEENSA_ILi256EEESE_EEENS_12float_e5m2_tENS5_IJlSB_lEEESH_SI_NS4_8TiledMMAINS4_8MMA_AtomIJNS4_10MMA_TraitsINS4_19SM100_MMA_F8F6F4_SSEJSH_SH_fSE_SF_NS4_17integral_constantINS4_4UMMA5MajorELSP_0EEESQ_NSN_INSO_7ScaleInELSR_0EEESS_EEEEEENS4_6LayoutISC_NS5_IJNSA_ILi0EEESW_SW_EEEEENS5_IJNS4_10UnderscoreESZ_SZ_EEEEENS4_13SM90_TMA_LOADENS4_14ComposedLayoutINS4_7SwizzleILi2ELi4ELi3EEENS4_18smem_ptr_flag_bitsILi8EEENSV_INS5_IJNSA_ILi8EEESE_EEENS5_IJSE_SB_EEEEEEEvNS4_8identityES12_S1C_vS1D_EENS_8epilogue10collective18CollectiveEpilogueINS1F_23Sm100TmaWarpSpecializedILi4ELi2ELi32ELb0ELb0EEEJSG_NS5_IJNSV_ISE_SB_EES1K_EEESH_SI_SH_SI_NS1F_6fusion15FusionCallbacksIS1J_NS1M_17LinearCombinationISH_fSH_fLNS_15FloatRoundStyleE2EEESG_S1L_JEEENS4_5SM1004TMEM4LOAD26SM100_TMEM_LOAD_16dp32b32xES12_S1C_NS4_39AutoVectorizingCopyWithAssumedAlignmentILi128EEENS4_14SM90_TMA_STOREES1C_S1X_S1X_EEEvvEEEEvNT_6ParamsE --------------------------
	.section	.nv.constant0._ZN7cutlass13device_kernelINS_4gemm6kernel13GemmUniversalIN4cute5tupleIJiiiiEEENS1_10collective13CollectiveMmaINS1_35MainloopSm100TmaUmmaWarpSpecializedILi3ELi2ELi4ENS5_IJNS4_1CILi1EEESB_SB_EEEEENS5_IJNSA_ILi64EEENSA_ILi256EEESE_EEENS_12float_e5m2_tENS5_IJlSB_lEEESH_SI_NS4_8TiledMMAINS4_8MMA_AtomIJNS4_10MMA_TraitsINS4_19SM100_MMA_F8F6F4_SSEJSH_SH_fSE_SF_NS4_17integral_constantINS4_4UMMA5MajorELSP_0EEESQ_NSN_INSO_7ScaleInELSR_0EEESS_EEEEEENS4_6LayoutISC_NS5_IJNSA_ILi0EEESW_SW_EEEEENS5_IJNS4_10UnderscoreESZ_SZ_EEEEENS4_13SM90_TMA_LOADENS4_14ComposedLayoutINS4_7SwizzleILi2ELi4ELi3EEENS4_18smem_ptr_flag_bitsILi8EEENSV_INS5_IJNSA_ILi8EEESE_EEENS5_IJSE_SB_EEEEEEEvNS4_8identityES12_S1C_vS1D_EENS_8epilogue10collective18CollectiveEpilogueINS1F_23Sm100TmaWarpSpecializedILi4ELi2ELi32ELb0ELb0EEEJSG_NS5_IJNSV_ISE_SB_EES1K_EEESH_SI_SH_SI_NS1F_6fusion15FusionCallbacksIS1J_NS1M_17LinearCombinationISH_fSH_fLNS_15FloatRoundStyleE2EEESG_S1L_JEEENS4_5SM1004TMEM4LOAD26SM100_TMEM_LOAD_16dp32b32xES12_S1C_NS4_39AutoVectorizingCopyWithAssumedAlignmentILi128EEENS4_14SM90_TMA_STOREES1C_S1X_S1X_EEEvvEEEEvNT_6ParamsE,"a",@progbits
	.sectionflags	@""
	.align	4
.nv.constant0._ZN7cutlass13device_kernelINS_4gemm6kernel13GemmUniversalIN4cute5tupleIJiiiiEEENS1_10collective13CollectiveMmaINS1_35MainloopSm100TmaUmmaWarpSpecializedILi3ELi2ELi4ENS5_IJNS4_1CILi1EEESB_SB_EEEEENS5_IJNSA_ILi64EEENSA_ILi256EEESE_EEENS_12float_e5m2_tENS5_IJlSB_lEEESH_SI_NS4_8TiledMMAINS4_8MMA_AtomIJNS4_10MMA_TraitsINS4_19SM100_MMA_F8F6F4_SSEJSH_SH_fSE_SF_NS4_17integral_constantINS4_4UMMA5MajorELSP_0EEESQ_NSN_INSO_7ScaleInELSR_0EEESS_EEEEEENS4_6LayoutISC_NS5_IJNSA_ILi0EEESW_SW_EEEEENS5_IJNS4_10UnderscoreESZ_SZ_EEEEENS4_13SM90_TMA_LOADENS4_14ComposedLayoutINS4_7SwizzleILi2ELi4ELi3EEENS4_18smem_ptr_flag_bitsILi8EEENSV_INS5_IJNSA_ILi8EEESE_EEENS5_IJSE_SB_EEEEEEEvNS4_8identityES12_S1C_vS1D_EENS_8epilogue10collective18CollectiveEpilogueINS1F_23Sm100TmaWarpSpecializedILi4ELi2ELi32ELb0ELb0EEEJSG_NS5_IJNSV_ISE_SB_EES1K_EEESH_SI_SH_SI_NS1F_6fusion15FusionCallbacksIS1J_NS1M_17LinearCombinationISH_fSH_fLNS_15FloatRoundStyleE2EEESG_S1L_JEEENS4_5SM1004TMEM4LOAD26SM100_TMEM_LOAD_16dp32b32xES12_S1C_NS4_39AutoVectorizingCopyWithAssumedAlignmentILi128EEENS4_14SM90_TMA_STOREES1C_S1X_S1X_EEEvvEEEEvNT_6ParamsE:
	.zero		2944


//--------------------- SYMBOLS --------------------------

	.type		.nv.reservedSmem.offset0,@object
	.size		.nv.reservedSmem.offset0,0x4
	.type		.nv.reservedSmem.cap,@object
	.size		.nv.reservedSmem.cap,0x4
	.type		__assertfail,@function
